//
// Generated by NVIDIA NVVM Compiler
//
// Compiler Build ID: CL-36424714
// Cuda compilation tools, release 13.0, V13.0.88
// Based on NVVM 20.0.0
//

.version 9.0
.target sm_100
.address_size 64

	// .globl	_Z23transformPolylineKerneliiiPKfiiS0_PfPb
.global .align 4 .b8 __cudart_i2opi_f[24] = {65, 144, 67, 60, 153, 149, 98, 219, 192, 221, 52, 245, 209, 87, 39, 252, 41, 21, 68, 78, 110, 131, 249, 162};

.visible .entry _Z23transformPolylineKerneliiiPKfiiS0_PfPb(
	.param .u32 _Z23transformPolylineKerneliiiPKfiiS0_PfPb_param_0,
	.param .u32 _Z23transformPolylineKerneliiiPKfiiS0_PfPb_param_1,
	.param .u32 _Z23transformPolylineKerneliiiPKfiiS0_PfPb_param_2,
	.param .u64 .ptr .align 1 _Z23transformPolylineKerneliiiPKfiiS0_PfPb_param_3,
	.param .u32 _Z23transformPolylineKerneliiiPKfiiS0_PfPb_param_4,
	.param .u32 _Z23transformPolylineKerneliiiPKfiiS0_PfPb_param_5,
	.param .u64 .ptr .align 1 _Z23transformPolylineKerneliiiPKfiiS0_PfPb_param_6,
	.param .u64 .ptr .align 1 _Z23transformPolylineKerneliiiPKfiiS0_PfPb_param_7,
	.param .u64 .ptr .align 1 _Z23transformPolylineKerneliiiPKfiiS0_PfPb_param_8
)
{
	.local .align 4 .b8 	__local_depot0[28];
	.reg .b64 	%SP;
	.reg .b64 	%SPL;
	.reg .pred 	%p<34>;
	.reg .b16 	%rs<2>;
	.reg .b32 	%r<105>;
	.reg .b32 	%f<77>;
	.reg .b64 	%rd<55>;
	.reg .b64 	%fd<5>;

	mov.u64 	%SPL, __local_depot0;
	ld.param.u32 	%r36, [_Z23transformPolylineKerneliiiPKfiiS0_PfPb_param_0];
	ld.param.u32 	%r33, [_Z23transformPolylineKerneliiiPKfiiS0_PfPb_param_1];
	ld.param.u32 	%r34, [_Z23transformPolylineKerneliiiPKfiiS0_PfPb_param_2];
	ld.param.u64 	%rd17, [_Z23transformPolylineKerneliiiPKfiiS0_PfPb_param_3];
	ld.param.u32 	%r37, [_Z23transformPolylineKerneliiiPKfiiS0_PfPb_param_4];
	ld.param.u32 	%r35, [_Z23transformPolylineKerneliiiPKfiiS0_PfPb_param_5];
	ld.param.u64 	%rd18, [_Z23transformPolylineKerneliiiPKfiiS0_PfPb_param_6];
	ld.param.u64 	%rd19, [_Z23transformPolylineKerneliiiPKfiiS0_PfPb_param_7];
	ld.param.u64 	%rd20, [_Z23transformPolylineKerneliiiPKfiiS0_PfPb_param_8];
	add.u64 	%rd1, %SPL, 0;
	mov.u32 	%r38, %ctaid.x;
	mov.u32 	%r39, %ntid.x;
	mov.u32 	%r40, %tid.x;
	mad.lo.s32 	%r1, %r38, %r39, %r40;
	mov.u32 	%r41, %ctaid.y;
	mov.u32 	%r42, %ntid.y;
	mov.u32 	%r43, %tid.y;
	mad.lo.s32 	%r44, %r41, %r42, %r43;
	mov.u32 	%r45, %ctaid.z;
	mov.u32 	%r46, %ntid.z;
	mov.u32 	%r47, %tid.z;
	mad.lo.s32 	%r3, %r45, %r46, %r47;
	setp.ge.s32 	%p1, %r1, %r37;
	setp.ge.s32 	%p2, %r44, %r36;
	or.pred  	%p3, %p1, %p2;
	setp.ge.s32 	%p4, %r3, %r33;
	or.pred  	%p5, %p4, %p3;
	@%p5 bra 	$L__BB0_19;
	cvta.to.global.u64 	%rd22, %rd17;
	cvta.to.global.u64 	%rd23, %rd20;
	mad.lo.s32 	%r48, %r33, %r44, %r3;
	mul.lo.s32 	%r49, %r48, %r34;
	mul.lo.s32 	%r50, %r1, %r36;
	mad.lo.s32 	%r4, %r50, %r33, %r48;
	mul.wide.s32 	%rd24, %r49, 4;
	add.s64 	%rd2, %rd22, %rd24;
	ld.global.f32 	%f21, [%rd2];
	setp.neu.f32 	%p6, %f21, 0f00000000;
	ld.global.f32 	%f22, [%rd2+4];
	setp.neu.f32 	%p7, %f22, 0f00000000;
	or.pred  	%p8, %p6, %p7;
	ld.global.f32 	%f23, [%rd2+8];
	setp.neu.f32 	%p9, %f23, 0f00000000;
	or.pred  	%p10, %p8, %p9;
	ld.global.f32 	%f24, [%rd2+12];
	setp.neu.f32 	%p11, %f24, 0f00000000;
	or.pred  	%p12, %p10, %p11;
	ld.global.f32 	%f25, [%rd2+16];
	setp.neu.f32 	%p13, %f25, 0f00000000;
	or.pred  	%p14, %p12, %p13;
	ld.global.f32 	%f26, [%rd2+20];
	setp.neu.f32 	%p15, %f26, 0f00000000;
	or.pred  	%p16, %p14, %p15;
	selp.u16 	%rs1, 1, 0, %p16;
	cvt.s64.s32 	%rd25, %r4;
	add.s64 	%rd26, %rd23, %rd25;
	st.global.u8 	[%rd26], %rs1;
	not.pred 	%p17, %p16;
	@%p17 bra 	$L__BB0_19;
	ld.global.f32 	%f1, [%rd2];
	ld.global.f32 	%f2, [%rd2+4];
	ld.global.f32 	%f3, [%rd2+8];
	ld.global.f32 	%f4, [%rd2+12];
	ld.global.f32 	%f5, [%rd2+16];
	ld.global.f32 	%f6, [%rd2+20];
	ld.global.f32 	%f7, [%rd2+24];
	mul.lo.s32 	%r51, %r35, %r1;
	cvta.to.global.u64 	%rd27, %rd18;
	mul.wide.s32 	%rd28, %r51, 4;
	add.s64 	%rd29, %rd27, %rd28;
	ld.global.f32 	%f8, [%rd29];
	ld.global.f32 	%f9, [%rd29+4];
	ld.global.f32 	%f10, [%rd29+8];
	ld.global.f32 	%f11, [%rd29+24];
	mul.f32 	%f27, %f11, 0f3F22F983;
	cvt.rni.s32.f32 	%r104, %f27;
	cvt.rn.f32.s32 	%f28, %r104;
	fma.rn.f32 	%f29, %f28, 0fBFC90FDA, %f11;
	fma.rn.f32 	%f30, %f28, 0fB3A22168, %f29;
	fma.rn.f32 	%f76, %f28, 0fA7C234C5, %f30;
	abs.f32 	%f13, %f11;
	setp.ltu.f32 	%p18, %f13, 0f47CE4780;
	mov.u32 	%r100, %r104;
	mov.f32 	%f75, %f76;
	@%p18 bra 	$L__BB0_10;
	setp.neu.f32 	%p19, %f13, 0f7F800000;
	@%p19 bra 	$L__BB0_5;
	mov.f32 	%f33, 0f00000000;
	mul.rn.f32 	%f75, %f11, %f33;
	mov.b32 	%r100, 0;
	bra.uni 	$L__BB0_10;
$L__BB0_5:
	mov.b32 	%r6, %f11;
	shl.b32 	%r53, %r6, 8;
	or.b32  	%r7, %r53, -2147483648;
	mov.b64 	%rd51, 0;
	mov.b32 	%r97, 0;
	mov.u64 	%rd49, __cudart_i2opi_f;
	mov.u64 	%rd50, %rd1;
$L__BB0_6:
	.pragma "nounroll";
	ld.global.nc.u32 	%r54, [%rd49];
	mad.wide.u32 	%rd32, %r54, %r7, %rd51;
	shr.u64 	%rd51, %rd32, 32;
	st.local.u32 	[%rd50], %rd32;
	add.s32 	%r97, %r97, 1;
	add.s64 	%rd50, %rd50, 4;
	add.s64 	%rd49, %rd49, 4;
	setp.ne.s32 	%p20, %r97, 6;
	@%p20 bra 	$L__BB0_6;
	shr.u32 	%r55, %r6, 23;
	st.local.u32 	[%rd1+24], %rd51;
	and.b32  	%r10, %r55, 31;
	and.b32  	%r56, %r55, 224;
	add.s32 	%r57, %r56, -128;
	shr.u32 	%r58, %r57, 5;
	mul.wide.u32 	%rd33, %r58, 4;
	sub.s64 	%rd9, %rd1, %rd33;
	ld.local.u32 	%r98, [%rd9+24];
	ld.local.u32 	%r99, [%rd9+20];
	setp.eq.s32 	%p21, %r10, 0;
	@%p21 bra 	$L__BB0_9;
	shf.l.wrap.b32 	%r98, %r99, %r98, %r10;
	ld.local.u32 	%r59, [%rd9+16];
	shf.l.wrap.b32 	%r99, %r59, %r99, %r10;
$L__BB0_9:
	shr.u32 	%r60, %r98, 30;
	shf.l.wrap.b32 	%r61, %r99, %r98, 2;
	shl.b32 	%r62, %r99, 2;
	shr.u32 	%r63, %r61, 31;
	add.s32 	%r64, %r63, %r60;
	neg.s32 	%r65, %r64;
	setp.lt.s32 	%p22, %r6, 0;
	selp.b32 	%r100, %r65, %r64, %p22;
	xor.b32  	%r66, %r61, %r6;
	shr.s32 	%r67, %r61, 31;
	xor.b32  	%r68, %r67, %r61;
	xor.b32  	%r69, %r67, %r62;
	cvt.u64.u32 	%rd34, %r68;
	shl.b64 	%rd35, %rd34, 32;
	cvt.u64.u32 	%rd36, %r69;
	or.b64  	%rd37, %rd35, %rd36;
	cvt.rn.f64.s64 	%fd1, %rd37;
	mul.f64 	%fd2, %fd1, 0d3BF921FB54442D19;
	cvt.rn.f32.f64 	%f31, %fd2;
	neg.f32 	%f32, %f31;
	setp.lt.s32 	%p23, %r66, 0;
	selp.f32 	%f75, %f32, %f31, %p23;
$L__BB0_10:
	setp.ltu.f32 	%p24, %f13, 0f47CE4780;
	add.s32 	%r71, %r100, 1;
	mul.rn.f32 	%f34, %f75, %f75;
	and.b32  	%r72, %r100, 1;
	setp.eq.b32 	%p25, %r72, 1;
	selp.f32 	%f35, %f75, 0f3F800000, %p25;
	fma.rn.f32 	%f36, %f34, %f35, 0f00000000;
	fma.rn.f32 	%f37, %f34, 0f37CBAC00, 0fBAB607ED;
	selp.f32 	%f38, 0fB94D4153, %f37, %p25;
	selp.f32 	%f39, 0f3C0885E4, 0f3D2AAABB, %p25;
	fma.rn.f32 	%f40, %f38, %f34, %f39;
	selp.f32 	%f41, 0fBE2AAAA8, 0fBEFFFFFF, %p25;
	fma.rn.f32 	%f42, %f40, %f34, %f41;
	fma.rn.f32 	%f43, %f42, %f36, %f35;
	and.b32  	%r73, %r71, 2;
	setp.eq.s32 	%p26, %r73, 0;
	mov.f32 	%f44, 0f00000000;
	sub.f32 	%f45, %f44, %f43;
	selp.f32 	%f17, %f43, %f45, %p26;
	@%p24 bra 	$L__BB0_18;
	setp.neu.f32 	%p27, %f13, 0f7F800000;
	@%p27 bra 	$L__BB0_13;
	mov.f32 	%f48, 0f00000000;
	mul.rn.f32 	%f76, %f11, %f48;
	mov.b32 	%r104, 0;
	bra.uni 	$L__BB0_18;
$L__BB0_13:
	mov.b32 	%r19, %f11;
	shl.b32 	%r75, %r19, 8;
	or.b32  	%r20, %r75, -2147483648;
	mov.b64 	%rd54, 0;
	mov.b32 	%r101, 0;
	mov.u64 	%rd52, __cudart_i2opi_f;
	mov.u64 	%rd53, %rd1;
$L__BB0_14:
	.pragma "nounroll";
	ld.global.nc.u32 	%r76, [%rd52];
	mad.wide.u32 	%rd40, %r76, %r20, %rd54;
	shr.u64 	%rd54, %rd40, 32;
	st.local.u32 	[%rd53], %rd40;
	add.s32 	%r101, %r101, 1;
	add.s64 	%rd53, %rd53, 4;
	add.s64 	%rd52, %rd52, 4;
	setp.ne.s32 	%p28, %r101, 6;
	@%p28 bra 	$L__BB0_14;
	shr.u32 	%r77, %r19, 23;
	st.local.u32 	[%rd1+24], %rd54;
	and.b32  	%r23, %r77, 31;
	and.b32  	%r78, %r77, 224;
	add.s32 	%r79, %r78, -128;
	shr.u32 	%r80, %r79, 5;
	mul.wide.u32 	%rd41, %r80, 4;
	sub.s64 	%rd16, %rd1, %rd41;
	ld.local.u32 	%r102, [%rd16+24];
	ld.local.u32 	%r103, [%rd16+20];
	setp.eq.s32 	%p29, %r23, 0;
	@%p29 bra 	$L__BB0_17;
	shf.l.wrap.b32 	%r102, %r103, %r102, %r23;
	ld.local.u32 	%r81, [%rd16+16];
	shf.l.wrap.b32 	%r103, %r81, %r103, %r23;
$L__BB0_17:
	shr.u32 	%r82, %r102, 30;
	shf.l.wrap.b32 	%r83, %r103, %r102, 2;
	shl.b32 	%r84, %r103, 2;
	shr.u32 	%r85, %r83, 31;
	add.s32 	%r86, %r85, %r82;
	neg.s32 	%r87, %r86;
	setp.lt.s32 	%p30, %r19, 0;
	selp.b32 	%r104, %r87, %r86, %p30;
	xor.b32  	%r88, %r83, %r19;
	shr.s32 	%r89, %r83, 31;
	xor.b32  	%r90, %r89, %r83;
	xor.b32  	%r91, %r89, %r84;
	cvt.u64.u32 	%rd42, %r90;
	shl.b64 	%rd43, %rd42, 32;
	cvt.u64.u32 	%rd44, %r91;
	or.b64  	%rd45, %rd43, %rd44;
	cvt.rn.f64.s64 	%fd3, %rd45;
	mul.f64 	%fd4, %fd3, 0d3BF921FB54442D19;
	cvt.rn.f32.f64 	%f46, %fd4;
	neg.f32 	%f47, %f46;
	setp.lt.s32 	%p31, %r88, 0;
	selp.f32 	%f76, %f47, %f46, %p31;
$L__BB0_18:
	mul.rn.f32 	%f49, %f76, %f76;
	and.b32  	%r93, %r104, 1;
	setp.eq.b32 	%p32, %r93, 1;
	selp.f32 	%f50, 0f3F800000, %f76, %p32;
	fma.rn.f32 	%f51, %f49, %f50, 0f00000000;
	fma.rn.f32 	%f52, %f49, 0f37CBAC00, 0fBAB607ED;
	selp.f32 	%f53, %f52, 0fB94D4153, %p32;
	selp.f32 	%f54, 0f3D2AAABB, 0f3C0885E4, %p32;
	fma.rn.f32 	%f55, %f53, %f49, %f54;
	selp.f32 	%f56, 0fBEFFFFFF, 0fBE2AAAA8, %p32;
	fma.rn.f32 	%f57, %f55, %f49, %f56;
	fma.rn.f32 	%f58, %f57, %f51, %f50;
	and.b32  	%r94, %r104, 2;
	setp.eq.s32 	%p33, %r94, 0;
	mov.f32 	%f59, 0f00000000;
	sub.f32 	%f60, %f59, %f58;
	selp.f32 	%f61, %f58, %f60, %p33;
	sub.f32 	%f62, %f1, %f8;
	mul.f32 	%f63, %f62, %f17;
	sub.f32 	%f64, %f2, %f9;
	mul.f32 	%f65, %f64, %f61;
	sub.f32 	%f66, %f63, %f65;
	mul.f32 	%f67, %f62, %f61;
	fma.rn.f32 	%f68, %f64, %f17, %f67;
	sub.f32 	%f69, %f3, %f10;
	mul.f32 	%f70, %f4, %f17;
	mul.f32 	%f71, %f5, %f61;
	sub.f32 	%f72, %f70, %f71;
	mul.f32 	%f73, %f4, %f61;
	fma.rn.f32 	%f74, %f5, %f17, %f73;
	add.s32 	%r95, %r34, 2;
	mul.lo.s32 	%r96, %r4, %r95;
	cvta.to.global.u64 	%rd46, %rd19;
	mul.wide.s32 	%rd47, %r96, 4;
	add.s64 	%rd48, %rd46, %rd47;
	st.global.f32 	[%rd48], %f66;
	st.global.f32 	[%rd48+4], %f68;
	st.global.f32 	[%rd48+8], %f69;
	st.global.f32 	[%rd48+12], %f72;
	st.global.f32 	[%rd48+16], %f74;
	st.global.f32 	[%rd48+20], %f6;
	st.global.f32 	[%rd48+24], %f7;
$L__BB0_19:
	ret;

}
	// .globl	_Z25setPreviousPositionKerneliiiiPKbPf
.visible .entry _Z25setPreviousPositionKerneliiiiPKbPf(
	.param .u32 _Z25setPreviousPositionKerneliiiiPKbPf_param_0,
	.param .u32 _Z25setPreviousPositionKerneliiiiPKbPf_param_1,
	.param .u32 _Z25setPreviousPositionKerneliiiiPKbPf_param_2,
	.param .u32 _Z25setPreviousPositionKerneliiiiPKbPf_param_3,
	.param .u64 .ptr .align 1 _Z25setPreviousPositionKerneliiiiPKbPf_param_4,
	.param .u64 .ptr .align 1 _Z25setPreviousPositionKerneliiiiPKbPf_param_5
)
{
	.reg .pred 	%p<18>;
	.reg .b16 	%rs<2>;
	.reg .b32 	%r<59>;
	.reg .b32 	%f<3>;
	.reg .b64 	%rd<20>;

	ld.param.u32 	%r26, [_Z25setPreviousPositionKerneliiiiPKbPf_param_0];
	ld.param.u32 	%r27, [_Z25setPreviousPositionKerneliiiiPKbPf_param_1];
	ld.param.u32 	%r24, [_Z25setPreviousPositionKerneliiiiPKbPf_param_2];
	ld.param.u32 	%r25, [_Z25setPreviousPositionKerneliiiiPKbPf_param_3];
	ld.param.u64 	%rd3, [_Z25setPreviousPositionKerneliiiiPKbPf_param_4];
	ld.param.u64 	%rd4, [_Z25setPreviousPositionKerneliiiiPKbPf_param_5];
	cvta.to.global.u64 	%rd1, %rd4;
	mov.u32 	%r28, %ctaid.x;
	mov.u32 	%r29, %ntid.x;
	mov.u32 	%r30, %tid.x;
	mad.lo.s32 	%r1, %r28, %r29, %r30;
	mov.u32 	%r31, %ctaid.y;
	mov.u32 	%r32, %ntid.y;
	mov.u32 	%r33, %tid.y;
	mad.lo.s32 	%r34, %r31, %r32, %r33;
	mov.u32 	%r35, %ctaid.z;
	mov.u32 	%r36, %ntid.z;
	mov.u32 	%r37, %tid.z;
	mad.lo.s32 	%r3, %r35, %r36, %r37;
	setp.ge.s32 	%p1, %r1, %r26;
	setp.ge.s32 	%p2, %r34, %r27;
	or.pred  	%p3, %p1, %p2;
	setp.ge.s32 	%p4, %r3, %r24;
	or.pred  	%p5, %p3, %p4;
	@%p5 bra 	$L__BB1_15;
	mul.lo.s32 	%r38, %r27, %r1;
	mul.lo.s32 	%r4, %r38, %r24;
	mul.lo.s32 	%r5, %r24, %r34;
	add.s32 	%r39, %r5, %r3;
	add.s32 	%r6, %r39, %r4;
	mul.lo.s32 	%r7, %r6, %r25;
	setp.eq.s32 	%p6, %r34, 0;
	mov.u32 	%r53, %r7;
	@%p6 bra 	$L__BB1_3;
	sub.s32 	%r40, %r5, %r24;
	add.s32 	%r41, %r40, %r3;
	add.s32 	%r42, %r41, %r4;
	mul.lo.s32 	%r53, %r42, %r25;
$L__BB1_3:
	mul.wide.s32 	%rd5, %r53, 4;
	add.s64 	%rd6, %rd1, %rd5;
	ld.global.f32 	%f1, [%rd6];
	add.s32 	%r43, %r7, %r25;
	mul.wide.s32 	%rd7, %r43, 4;
	add.s64 	%rd8, %rd1, %rd7;
	st.global.f32 	[%rd8+-8], %f1;
	ld.global.f32 	%f2, [%rd6+4];
	st.global.f32 	[%rd8+-4], %f2;
	cvt.s64.s32 	%rd9, %r6;
	cvta.to.global.u64 	%rd10, %rd3;
	add.s64 	%rd11, %rd10, %rd9;
	ld.global.u8 	%rs1, [%rd11];
	setp.ne.s16 	%p7, %rs1, 0;
	setp.lt.s32 	%p8, %r25, 1;
	or.pred  	%p9, %p7, %p8;
	@%p9 bra 	$L__BB1_15;
	and.b32  	%r10, %r25, 7;
	setp.lt.u32 	%p10, %r25, 8;
	mov.b32 	%r57, 0;
	@%p10 bra 	$L__BB1_7;
	and.b32  	%r57, %r25, 2147483640;
	neg.s32 	%r55, %r57;
	add.s64 	%rd2, %rd1, 16;
	mov.u32 	%r54, %r7;
$L__BB1_6:
	.pragma "nounroll";
	mul.wide.s32 	%rd12, %r54, 4;
	add.s64 	%rd13, %rd2, %rd12;
	mov.b32 	%r45, 0;
	st.global.u32 	[%rd13+-16], %r45;
	st.global.u32 	[%rd13+-12], %r45;
	st.global.u32 	[%rd13+-8], %r45;
	st.global.u32 	[%rd13+-4], %r45;
	st.global.u32 	[%rd13], %r45;
	st.global.u32 	[%rd13+4], %r45;
	st.global.u32 	[%rd13+8], %r45;
	st.global.u32 	[%rd13+12], %r45;
	add.s32 	%r55, %r55, 8;
	add.s32 	%r54, %r54, 8;
	setp.ne.s32 	%p11, %r55, 0;
	@%p11 bra 	$L__BB1_6;
$L__BB1_7:
	setp.eq.s32 	%p12, %r10, 0;
	@%p12 bra 	$L__BB1_15;
	and.b32  	%r18, %r25, 3;
	setp.lt.u32 	%p13, %r10, 4;
	@%p13 bra 	$L__BB1_10;
	add.s32 	%r46, %r57, %r7;
	mul.wide.s32 	%rd14, %r46, 4;
	add.s64 	%rd15, %rd1, %rd14;
	mov.b32 	%r47, 0;
	st.global.u32 	[%rd15], %r47;
	st.global.u32 	[%rd15+4], %r47;
	st.global.u32 	[%rd15+8], %r47;
	st.global.u32 	[%rd15+12], %r47;
	add.s32 	%r57, %r57, 4;
$L__BB1_10:
	setp.eq.s32 	%p14, %r18, 0;
	@%p14 bra 	$L__BB1_15;
	setp.eq.s32 	%p15, %r18, 1;
	@%p15 bra 	$L__BB1_13;
	add.s32 	%r48, %r57, %r7;
	mul.wide.s32 	%rd16, %r48, 4;
	add.s64 	%rd17, %rd1, %rd16;
	mov.b32 	%r49, 0;
	st.global.u32 	[%rd17], %r49;
	st.global.u32 	[%rd17+4], %r49;
	add.s32 	%r57, %r57, 2;
$L__BB1_13:
	and.b32  	%r50, %r25, 1;
	setp.eq.b32 	%p16, %r50, 1;
	not.pred 	%p17, %p16;
	@%p17 bra 	$L__BB1_15;
	add.s32 	%r51, %r57, %r7;
	mul.wide.s32 	%rd18, %r51, 4;
	add.s64 	%rd19, %rd1, %rd18;
	mov.b32 	%r52, 0;
	st.global.u32 	[%rd19], %r52;
$L__BB1_15:
	ret;

}


// ===== COMPILED SASS (sm_100) =====

	.target	sm_100

	.elftype	@"ET_EXEC"


//--------------------- .note.nv.tkinfo           --------------------------
	.section	.note.nv.tkinfo,"",@"SHT_NOTE"
	.sectionflags	@"SHF_NOTE_NV_TKINFO"
	.tkinfo
        /*0018*/ 	.word	0x00000002
        /*0030*/ 	.string	""
        /*0030*/ 	.string	"ptxas"
        /*0030*/ 	.string	"Cuda compilation tools, release 13.0, V13.0.88"
        /*0030*/ 	.string	"Build cuda_13.0.r13.0/compiler.36424714_0"
        /*0030*/ 	.string	"-arch sm_100 -m 64 "



//--------------------- .note.nv.cuinfo           --------------------------
	.section	.note.nv.cuinfo,"",@"SHT_NOTE"
	.sectionflags	@"SHF_NOTE_NV_CUINFO"
        /*0018*/ 	.short	0x0002
        /*001a*/ 	.short	0x0064
        /*001c*/ 	.short	0x0082
	.zero		2


//--------------------- .nv.info                  --------------------------
	.section	.nv.info,"",@"SHT_CUDA_INFO"
	.align	4


	//----- nvinfo : EIATTR_REGCOUNT
	.align		4
        /*0000*/ 	.byte	0x04, 0x2f
        /*0002*/ 	.short	(.L_2 - .L_1)
	.align		4
.L_1:
        /*0004*/ 	.word	index@(_Z23transformPolylineKerneliiiPKfiiS0_PfPb)
        /*0008*/ 	.word	0x0000001e


	//----- nvinfo : EIATTR_FRAME_SIZE
	.align		4
.L_2:
        /*000c*/ 	.byte	0x04, 0x11
        /*000e*/ 	.short	(.L_4 - .L_3)
	.align		4
.L_3:
        /*0010*/ 	.word	index@(_Z23transformPolylineKerneliiiPKfiiS0_PfPb)
        /*0014*/ 	.word	0x00000000


	//----- nvinfo : EIATTR_REGCOUNT
	.align		4
.L_4:
        /*0018*/ 	.byte	0x04, 0x2f
        /*001a*/ 	.short	(.L_6 - .L_5)
	.align		4
.L_5:
        /*001c*/ 	.word	index@(_Z25setPreviousPositionKerneliiiiPKbPf)
        /*0020*/ 	.word	0x00000012


	//----- nvinfo : EIATTR_FRAME_SIZE
	.align		4
.L_6:
        /*0024*/ 	.byte	0x04, 0x11
        /*0026*/ 	.short	(.L_8 - .L_7)
	.align		4
.L_7:
        /*0028*/ 	.word	index@(_Z25setPreviousPositionKerneliiiiPKbPf)
        /*002c*/ 	.word	0x00000000


	//----- nvinfo : EIATTR_MIN_STACK_SIZE
	.align		4
.L_8:
        /*0030*/ 	.byte	0x04, 0x12
        /*0032*/ 	.short	(.L_10 - .L_9)
	.align		4
.L_9:
        /*0034*/ 	.word	index@(_Z25setPreviousPositionKerneliiiiPKbPf)
        /*0038*/ 	.word	0x00000000


	//----- nvinfo : EIATTR_MIN_STACK_SIZE
	.align		4
.L_10:
        /*003c*/ 	.byte	0x04, 0x12
        /*003e*/ 	.short	(.L_12 - .L_11)
	.align		4
.L_11:
        /*0040*/ 	.word	index@(_Z23transformPolylineKerneliiiPKfiiS0_PfPb)
        /*0044*/ 	.word	0x00000000
.L_12:


//--------------------- .nv.compat                --------------------------
	.section	.nv.compat,"",@"SHT_CUDA_COMPAT_INFO"
	.align	4
        /*0000*/ 	.byte	0x02, 0x09, 0x00, 0x00, 0x02, 0x02, 0x01, 0x00, 0x02, 0x05, 0x05, 0x00, 0x03, 0x07, 0x01, 0x01
        /*0010*/ 	.byte	0x02, 0x03, 0x00, 0x00, 0x02, 0x06, 0x01, 0x00, 0x04, 0x0b, 0x08, 0x00, 0x01, 0x00, 0x00, 0x00
        /*0020*/ 	.byte	0x00, 0x00, 0x00, 0x00


//--------------------- .nv.info._Z25setPreviousPositionKerneliiiiPKbPf --------------------------
	.section	.nv.info._Z25setPreviousPositionKerneliiiiPKbPf,"",@"SHT_CUDA_INFO"
	.sectionflags	@""
	.align	4


	//----- nvinfo : EIATTR_CUDA_API_VERSION
	.align		4
        /*0000*/ 	.byte	0x04, 0x37
        /*0002*/ 	.short	(.L_14 - .L_13)
.L_13:
        /*0004*/ 	.word	0x00000082


	//----- nvinfo : EIATTR_KPARAM_INFO
	.align		4
.L_14:
        /*0008*/ 	.byte	0x04, 0x17
        /*000a*/ 	.short	(.L_16 - .L_15)
.L_15:
        /*000c*/ 	.word	0x00000000
        /*0010*/ 	.short	0x0005
        /*0012*/ 	.short	0x0018
        /*0014*/ 	.byte	0x00, 0xf5, 0x21, 0x00


	//----- nvinfo : EIATTR_KPARAM_INFO
	.align		4
.L_16:
        /*0018*/ 	.byte	0x04, 0x17
        /*001a*/ 	.short	(.L_18 - .L_17)
.L_17:
        /*001c*/ 	.word	0x00000000
        /*0020*/ 	.short	0x0004
        /*0022*/ 	.short	0x0010
        /*0024*/ 	.byte	0x00, 0xf5, 0x21, 0x00


	//----- nvinfo : EIATTR_KPARAM_INFO
	.align		4
.L_18:
        /*0028*/ 	.byte	0x04, 0x17
        /*002a*/ 	.short	(.L_20 - .L_19)
.L_19:
        /*002c*/ 	.word	0x00000000
        /*0030*/ 	.short	0x0003
        /*0032*/ 	.short	0x000c
        /*0034*/ 	.byte	0x00, 0xf0, 0x11, 0x00


	//----- nvinfo : EIATTR_KPARAM_INFO
	.align		4
.L_20:
        /*0038*/ 	.byte	0x04, 0x17
        /*003a*/ 	.short	(.L_22 - .L_21)
.L_21:
        /*003c*/ 	.word	0x00000000
        /*0040*/ 	.short	0x0002
        /*0042*/ 	.short	0x0008
        /*0044*/ 	.byte	0x00, 0xf0, 0x11, 0x00


	//----- nvinfo : EIATTR_KPARAM_INFO
	.align		4
.L_22:
        /*0048*/ 	.byte	0x04, 0x17
        /*004a*/ 	.short	(.L_24 - .L_23)
.L_23:
        /*004c*/ 	.word	0x00000000
        /*0050*/ 	.short	0x0001
        /*0052*/ 	.short	0x0004
        /*0054*/ 	.byte	0x00, 0xf0, 0x11, 0x00


	//----- nvinfo : EIATTR_KPARAM_INFO
	.align		4
.L_24:
        /*0058*/ 	.byte	0x04, 0x17
        /*005a*/ 	.short	(.L_26 - .L_25)
.L_25:
        /*005c*/ 	.word	0x00000000
        /*0060*/ 	.short	0x0000
        /*0062*/ 	.short	0x0000
        /*0064*/ 	.byte	0x00, 0xf0, 0x11, 0x00


	//----- nvinfo : EIATTR_SPARSE_MMA_MASK
	.align		4
.L_26:
        /*0068*/ 	.byte	0x03, 0x50
        /*006a*/ 	.short	0x0000


	//----- nvinfo : EIATTR_MAXREG_COUNT
	.align		4
        /*006c*/ 	.byte	0x03, 0x1b
        /*006e*/ 	.short	0x00ff


	//----- nvinfo : EIATTR_MERCURY_ISA_VERSION
	.align		4
        /*0070*/ 	.byte	0x03, 0x5f
        /*0072*/ 	.short	0x0101


	//----- nvinfo : EIATTR_VRC_CTA_INIT_COUNT
	.align		4
        /*0074*/ 	.byte	0x02, 0x4a
	.zero		1
	.zero		1


	//----- nvinfo : EIATTR_EXIT_INSTR_OFFSETS
	.align		4
        /*0078*/ 	.byte	0x04, 0x1c
        /*007a*/ 	.short	(.L_28 - .L_27)


	//   ....[0]....
.L_27:
        /*007c*/ 	.word	0x00000120


	//   ....[1]....
        /*0080*/ 	.word	0x000002d0


	//   ....[2]....
        /*0084*/ 	.word	0x00000480


	//   ....[3]....
        /*0088*/ 	.word	0x00000540


	//   ....[4]....
        /*008c*/ 	.word	0x000005d0


	//   ....[5]....
        /*0090*/ 	.word	0x00000610


	//----- nvinfo : EIATTR_CBANK_PARAM_SIZE
	.align		4
.L_28:
        /*0094*/ 	.byte	0x03, 0x19
        /*0096*/ 	.short	0x0020


	//----- nvinfo : EIATTR_PARAM_CBANK
	.align		4
        /*0098*/ 	.byte	0x04, 0x0a
        /*009a*/ 	.short	(.L_30 - .L_29)
	.align		4
.L_29:
        /*009c*/ 	.word	index@(.nv.constant0._Z25setPreviousPositionKerneliiiiPKbPf)
        /*00a0*/ 	.short	0x0380
        /*00a2*/ 	.short	0x0020


	//----- nvinfo : EIATTR_SW_WAR
	.align		4
.L_30:
        /*00a4*/ 	.byte	0x04, 0x36
        /*00a6*/ 	.short	(.L_32 - .L_31)
.L_31:
        /*00a8*/ 	.word	0x00000008
.L_32:


//--------------------- .nv.info._Z23transformPolylineKerneliiiPKfiiS0_PfPb --------------------------
	.section	.nv.info._Z23transformPolylineKerneliiiPKfiiS0_PfPb,"",@"SHT_CUDA_INFO"
	.sectionflags	@""
	.align	4


	//----- nvinfo : EIATTR_CUDA_API_VERSION
	.align		4
        /*0000*/ 	.byte	0x04, 0x37
        /*0002*/ 	.short	(.L_34 - .L_33)
.L_33:
        /*0004*/ 	.word	0x00000082


	//----- nvinfo : EIATTR_KPARAM_INFO
	.align		4
.L_34:
        /*0008*/ 	.byte	0x04, 0x17
        /*000a*/ 	.short	(.L_36 - .L_35)
.L_35:
        /*000c*/ 	.word	0x00000000
        /*0010*/ 	.short	0x0008
        /*0012*/ 	.short	0x0030
        /*0014*/ 	.byte	0x00, 0xf5, 0x21, 0x00


	//----- nvinfo : EIATTR_KPARAM_INFO
	.align		4
.L_36:
        /*0018*/ 	.byte	0x04, 0x17
        /*001a*/ 	.short	(.L_38 - .L_37)
.L_37:
        /*001c*/ 	.word	0x00000000
        /*0020*/ 	.short	0x0007
        /*0022*/ 	.short	0x0028
        /*0024*/ 	.byte	0x00, 0xf5, 0x21, 0x00


	//----- nvinfo : EIATTR_KPARAM_INFO
	.align		4
.L_38:
        /*0028*/ 	.byte	0x04, 0x17
        /*002a*/ 	.short	(.L_40 - .L_39)
.L_39:
        /*002c*/ 	.word	0x00000000
        /*0030*/ 	.short	0x0006
        /*0032*/ 	.short	0x0020
        /*0034*/ 	.byte	0x00, 0xf5, 0x21, 0x00


	//----- nvinfo : EIATTR_KPARAM_INFO
	.align		4
.L_40:
        /*0038*/ 	.byte	0x04, 0x17
        /*003a*/ 	.short	(.L_42 - .L_41)
.L_41:
        /*003c*/ 	.word	0x00000000
        /*0040*/ 	.short	0x0005
        /*0042*/ 	.short	0x001c
        /*0044*/ 	.byte	0x00, 0xf0, 0x11, 0x00


	//----- nvinfo : EIATTR_KPARAM_INFO
	.align		4
.L_42:
        /*0048*/ 	.byte	0x04, 0x17
        /*004a*/ 	.short	(.L_44 - .L_43)
.L_43:
        /*004c*/ 	.word	0x00000000
        /*0050*/ 	.short	0x0004
        /*0052*/ 	.short	0x0018
        /*0054*/ 	.byte	0x00, 0xf0, 0x11, 0x00


	//----- nvinfo : EIATTR_KPARAM_INFO
	.align		4
.L_44:
        /*0058*/ 	.byte	0x04, 0x17
        /*005a*/ 	.short	(.L_46 - .L_45)
.L_45:
        /*005c*/ 	.word	0x00000000
        /*0060*/ 	.short	0x0003
        /*0062*/ 	.short	0x0010
        /*0064*/ 	.byte	0x00, 0xf5, 0x21, 0x00


	//----- nvinfo : EIATTR_KPARAM_INFO
	.align		4
.L_46:
        /*0068*/ 	.byte	0x04, 0x17
        /*006a*/ 	.short	(.L_48 - .L_47)
.L_47:
        /*006c*/ 	.word	0x00000000
        /*0070*/ 	.short	0x0002
        /*0072*/ 	.short	0x0008
        /*0074*/ 	.byte	0x00, 0xf0, 0x11, 0x00


	//----- nvinfo : EIATTR_KPARAM_INFO
	.align		4
.L_48:
        /*0078*/ 	.byte	0x04, 0x17
        /*007a*/ 	.short	(.L_50 - .L_49)
.L_49:
        /*007c*/ 	.word	0x00000000
        /*0080*/ 	.short	0x0001
        /*0082*/ 	.short	0x0004
        /*0084*/ 	.byte	0x00, 0xf0, 0x11, 0x00


	//----- nvinfo : EIATTR_KPARAM_INFO
	.align		4
.L_50:
        /*0088*/ 	.byte	0x04, 0x17
        /*008a*/ 	.short	(.L_52 - .L_51)
.L_51:
        /*008c*/ 	.word	0x00000000
        /*0090*/ 	.short	0x0000
        /*0092*/ 	.short	0x0000
        /*0094*/ 	.byte	0x00, 0xf0, 0x11, 0x00


	//----- nvinfo : EIATTR_SPARSE_MMA_MASK
	.align		4
.L_52:
        /*0098*/ 	.byte	0x03, 0x50
        /*009a*/ 	.short	0x0000


	//----- nvinfo : EIATTR_MAXREG_COUNT
	.align		4
        /*009c*/ 	.byte	0x03, 0x1b
        /*009e*/ 	.short	0x00ff


	//----- nvinfo : EIATTR_MERCURY_ISA_VERSION
	.align		4
        /*00a0*/ 	.byte	0x03, 0x5f
        /*00a2*/ 	.short	0x0101


	//----- nvinfo : EIATTR_VRC_CTA_INIT_COUNT
	.align		4
        /*00a4*/ 	.byte	0x02, 0x4a
	.zero		1
	.zero		1


	//----- nvinfo : EIATTR_EXIT_INSTR_OFFSETS
	.align		4
        /*00a8*/ 	.byte	0x04, 0x1c
        /*00aa*/ 	.short	(.L_54 - .L_53)


	//   ....[0]....
.L_53:
        /*00ac*/ 	.word	0x00000120


	//   ....[1]....
        /*00b0*/ 	.word	0x000002c0


	//   ....[2]....
        /*00b4*/ 	.word	0x00001410


	//----- nvinfo : EIATTR_CRS_STACK_SIZE
	.align		4
.L_54:
        /*00b8*/ 	.byte	0x04, 0x1e
        /*00ba*/ 	.short	(.L_56 - .L_55)
.L_55:
        /*00bc*/ 	.word	0x00000000


	//----- nvinfo : EIATTR_CBANK_PARAM_SIZE
	.align		4
.L_56:
        /*00c0*/ 	.byte	0x03, 0x19
        /*00c2*/ 	.short	0x0038


	//----- nvinfo : EIATTR_PARAM_CBANK
	.align		4
        /*00c4*/ 	.byte	0x04, 0x0a
        /*00c6*/ 	.short	(.L_58 - .L_57)
	.align		4
.L_57:
        /*00c8*/ 	.word	index@(.nv.constant0._Z23transformPolylineKerneliiiPKfiiS0_PfPb)
        /*00cc*/ 	.short	0x0380
        /*00ce*/ 	.short	0x0038


	//----- nvinfo : EIATTR_SW_WAR
	.align		4
.L_58:
        /*00d0*/ 	.byte	0x04, 0x36
        /*00d2*/ 	.short	(.L_60 - .L_59)
.L_59:
        /*00d4*/ 	.word	0x00000008
.L_60:


//--------------------- .nv.callgraph             --------------------------
	.section	.nv.callgraph,"",@"SHT_CUDA_CALLGRAPH"
	.align	4
	.sectionentsize	8
	.align		4
        /*0000*/ 	.word	0x00000000
	.align		4
        /*0004*/ 	.word	0xffffffff
	.align		4
        /*0008*/ 	.word	0x00000000
	.align		4
        /*000c*/ 	.word	0xfffffffe
	.align		4
        /*0010*/ 	.word	0x00000000
	.align		4
        /*0014*/ 	.word	0xfffffffd
	.align		4
        /*0018*/ 	.word	0x00000000
	.align		4
        /*001c*/ 	.word	0xfffffffc


//--------------------- .nv.constant4             --------------------------
	.section	.nv.constant4,"a",@progbits
	.align	8
	.align		8
.nv.constant4:
        /*0000*/ 	.dword	__cudart_i2opi_f


//--------------------- .text._Z25setPreviousPositionKerneliiiiPKbPf --------------------------
	.section	.text._Z25setPreviousPositionKerneliiiiPKbPf,"ax",@progbits
	.align	128
        .global         _Z25setPreviousPositionKerneliiiiPKbPf
        .type           _Z25setPreviousPositionKerneliiiiPKbPf,@function
        .size           _Z25setPreviousPositionKerneliiiiPKbPf,(.L_x_15 - _Z25setPreviousPositionKerneliiiiPKbPf)
        .other          _Z25setPreviousPositionKerneliiiiPKbPf,@"STO_CUDA_ENTRY STV_DEFAULT"
_Z25setPreviousPositionKerneliiiiPKbPf:
.text._Z25setPreviousPositionKerneliiiiPKbPf:
[----:B------:R-:W-:Y:S01]  /*0000*/  LDC R1, c[0x0][0x37c] ;  /* 0x0000df00ff017b82 */ /* 0x000fe20000000800 */
[----:B------:R-:W0:Y:S07]  /*0010*/  S2R R0, SR_TID.Y ;  /* 0x0000000000007919 */ /* 0x000e2e0000002200 */
[----:B------:R-:W1:Y:S01]  /*0020*/  LDC R4, c[0x0][0x360] ;  /* 0x0000d800ff047b82 */ /* 0x000e620000000800 */
[----:B------:R-:W2:Y:S01]  /*0030*/  LDCU.64 UR8, c[0x0][0x380] ;  /* 0x00007000ff0877ac */ /* 0x000ea20008000a00 */
[----:B------:R-:W1:Y:S01]  /*0040*/  S2R R3, SR_TID.X ;  /* 0x0000000000037919 */ /* 0x000e620000002100 */
[----:B------:R-:W3:Y:S05]  /*0050*/  S2R R7, SR_TID.Z ;  /* 0x0000000000077919 */ /* 0x000eea0000002300 */
[----:B------:R-:W0:Y:S08]  /*0060*/  S2UR UR5, SR_CTAID.Y ;  /* 0x00000000000579c3 */ /* 0x000e300000002600 */
[----:B------:R-:W0:Y:S08]  /*0070*/  LDC R5, c[0x0][0x364] ;  /* 0x0000d900ff057b82 */ /* 0x000e300000000800 */
[----:B------:R-:W1:Y:S08]  /*0080*/  S2UR UR4, SR_CTAID.X ;  /* 0x00000000000479c3 */ /* 0x000e700000002500 */
[----:B------:R-:W3:Y:S08]  /*0090*/  S2UR UR6, SR_CTAID.Z ;  /* 0x00000000000679c3 */ /* 0x000ef00000002700 */
[----:B------:R-:W3:Y:S01]  /*00a0*/  LDC R6, c[0x0][0x368] ;  /* 0x0000da00ff067b82 */ /* 0x000ee20000000800 */
[----:B0-----:R-:W-:-:S05]  /*00b0*/  IMAD R5, R5, UR5, R0 ;  /* 0x0000000505057c24 */ /* 0x001fca000f8e0200 */
[----:B--2---:R-:W-:Y:S02]  /*00c0*/  ISETP.GE.AND P0, PT, R5, UR9, PT ;  /* 0x0000000905007c0c */ /* 0x004fe4000bf06270 */
[----:B------:R-:W0:Y:S01]  /*00d0*/  LDC R8, c[0x0][0x388] ;  /* 0x0000e200ff087b82 */ /* 0x000e220000000800 */
[----:B-1----:R-:W-:-:S05]  /*00e0*/  IMAD R4, R4, UR4, R3 ;  /* 0x0000000404047c24 */ /* 0x002fca000f8e0203 */
[----:B------:R-:W-:Y:S01]  /*00f0*/  ISETP.GE.OR P0, PT, R4, UR8, P0 ;  /* 0x0000000804007c0c */ /* 0x000fe20008706670 */
[----:B---3--:R-:W-:-:S05]  /*0100*/  IMAD R6, R6, UR6, R7 ;  /* 0x0000000606067c24 */ /* 0x008fca000f8e0207 */
[----:B0-----:R-:W-:-:S13]  /*0110*/  ISETP.GE.OR P0, PT, R6, R8, P0 ;  /* 0x000000080600720c */ /* 0x001fda0000706670 */
[----:B------:R-:W-:Y:S05]  /*0120*/  @P0 EXIT ;  /* 0x000000000000094d */ /* 0x000fea0003800000 */
[----:B------:R-:W0:Y:S01]  /*0130*/  LDC R0, c[0x0][0x38c] ;  /* 0x0000e300ff007b82 */ /* 0x000e220000000800 */
[C---:B------:R-:W-:Y:S01]  /*0140*/  ISETP.NE.AND P0, PT, R5.reuse, RZ, PT ;  /* 0x000000ff0500720c */ /* 0x040fe20003f05270 */
[----:B------:R-:W-:Y:S01]  /*0150*/  IMAD R4, R4, UR9, RZ ;  /* 0x0000000904047c24 */ /* 0x000fe2000f8e02ff */
[----:B------:R-:W1:Y:S01]  /*0160*/  LDCU.64 UR6, c[0x0][0x358] ;  /* 0x00006b00ff0677ac */ /* 0x000e620008000a00 */
[-C--:B------:R-:W-:Y:S01]  /*0170*/  IMAD R7, R5, R8.reuse, R6 ;  /* 0x0000000805077224 */ /* 0x080fe200078e0206 */
[----:B------:R-:W2:Y:S03]  /*0180*/  LDCU.64 UR4, c[0x0][0x390] ;  /* 0x00007200ff0477ac */ /* 0x000ea60008000a00 */
[----:B------:R-:W3:Y:S01]  /*0190*/  LDC.64 R2, c[0x0][0x398] ;  /* 0x0000e600ff027b82 */ /* 0x000ee20000000a00 */
[----:B------:R-:W-:-:S05]  /*01a0*/  IMAD R11, R4, R8, R7 ;  /* 0x00000008040b7224 */ /* 0x000fca00078e0207 */
[----:B------:R-:W-:-:S04]  /*01b0*/  @P0 IMAD R5, R5, R8, -R8 ;  /* 0x0000000805050224 */ /* 0x000fc800078e0a08 */
[----:B------:R-:W-:-:S04]  /*01c0*/  @P0 IMAD.IADD R9, R6, 0x1, R5 ;  /* 0x0000000106090824 */ /* 0x000fc800078e0205 */
[----:B------:R-:W-:Y:S02]  /*01d0*/  @P0 IMAD R9, R4, R8, R9 ;  /* 0x0000000804090224 */ /* 0x000fe400078e0209 */
[----:B0-----:R-:W-:-:S04]  /*01e0*/  IMAD R5, R11, R0, RZ ;  /* 0x000000000b057224 */ /* 0x001fc800078e02ff */
[----:B------:R-:W-:Y:S02]  /*01f0*/  IMAD.MOV.U32 R7, RZ, RZ, R5 ;  /* 0x000000ffff077224 */ /* 0x000fe400078e0005 */
[----:B------:R-:W-:-:S04]  /*0200*/  @P0 IMAD R7, R9, R0, RZ ;  /* 0x0000000009070224 */ /* 0x000fc800078e02ff */
[----:B---3--:R-:W-:-:S05]  /*0210*/  IMAD.WIDE R6, R7, 0x4, R2 ;  /* 0x0000000407067825 */ /* 0x008fca00078e0202 */
[----:B-1----:R-:W3:Y:S01]  /*0220*/  LDG.E R13, desc[UR6][R6.64] ;  /* 0x00000006060d7981 */ /* 0x002ee2000c1e1900 */
[----:B------:R-:W-:-:S05]  /*0230*/  IADD3 R9, PT, PT, R5, R0, RZ ;  /* 0x0000000005097210 */ /* 0x000fca0007ffe0ff */
[----:B------:R-:W-:Y:S01]  /*0240*/  IMAD.WIDE R8, R9, 0x4, R2 ;  /* 0x0000000409087825 */ /* 0x000fe200078e0202 */
[----:B--2---:R-:W-:-:S04]  /*0250*/  IADD3 R10, P0, PT, R11, UR4, RZ ;  /* 0x000000040b0a7c10 */ /* 0x004fc8000ff1e0ff */
[----:B---3--:R0:W-:Y:S04]  /*0260*/  STG.E desc[UR6][R8.64+-0x8], R13 ;  /* 0xfffff80d08007986 */ /* 0x0081e8000c101906 */
[----:B------:R-:W2:Y:S01]  /*0270*/  LDG.E R15, desc[UR6][R6.64+0x4] ;  /* 0x00000406060f7981 */ /* 0x000ea2000c1e1900 */
[----:B------:R-:W-:Y:S02]  /*0280*/  LEA.HI.X.SX32 R11, R11, UR5, 0x1, P0 ;  /* 0x000000050b0b7c11 */ /* 0x000fe400080f0eff */
[----:B------:R-:W-:Y:S01]  /*0290*/  ISETP.GE.AND P0, PT, R0, 0x1, PT ;  /* 0x000000010000780c */ /* 0x000fe20003f06270 */
[----:B--2---:R0:W-:Y:S04]  /*02a0*/  STG.E desc[UR6][R8.64+-0x4], R15 ;  /* 0xfffffc0f08007986 */ /* 0x0041e8000c101906 */
[----:B------:R-:W2:Y:S02]  /*02b0*/  LDG.E.U8 R10, desc[UR6][R10.64] ;  /* 0x000000060a0a7981 */ /* 0x000ea4000c1e1100 */
[----:B--2---:R-:W-:-:S13]  /*02c0*/  ISETP.NE.OR P0, PT, R10, RZ, !P0 ;  /* 0x000000ff0a00720c */ /* 0x004fda0004705670 */
[----:B0-----:R-:W-:Y:S05]  /*02d0*/  @P0 EXIT ;  /* 0x000000000000094d */ /* 0x001fea0003800000 */
[C---:B------:R-:W-:Y:S01]  /*02e0*/  ISETP.GE.U32.AND P1, PT, R0.reuse, 0x8, PT ;  /* 0x000000080000780c */ /* 0x040fe20003f26070 */
[----:B------:R-:W-:Y:S01]  /*02f0*/  IMAD.MOV.U32 R4, RZ, RZ, RZ ;  /* 0x000000ffff047224 */ /* 0x000fe200078e00ff */
[----:B------:R-:W-:-:S04]  /*0300*/  LOP3.LUT R10, R0, 0x7, RZ, 0xc0, !PT ;  /* 0x00000007000a7812 */ /* 0x000fc800078ec0ff */
[----:B------:R-:W-:-:S07]  /*0310*/  ISETP.NE.AND P0, PT, R10, RZ, PT ;  /* 0x000000ff0a00720c */ /* 0x000fce0003f05270 */
[----:B------:R-:W-:Y:S06]  /*0320*/  @!P1 BRA `(.L_x_0) ;  /* 0x0000000000549947 */ /* 0x000fec0003800000 */
[----:B------:R-:W0:Y:S01]  /*0330*/  LDCU.64 UR4, c[0x0][0x398] ;  /* 0x00007300ff0477ac */ /* 0x000e220008000a00 */
[----:B------:R-:W-:Y:S02]  /*0340*/  LOP3.LUT R4, R0, 0x7ffffff8, RZ, 0xc0, !PT ;  /* 0x7ffffff800047812 */ /* 0x000fe400078ec0ff */
[----:B------:R-:W-:-:S03]  /*0350*/  MOV R9, R5 ;  /* 0x0000000500097202 */ /* 0x000fc60000000f00 */
[----:B------:R-:W-:Y:S01]  /*0360*/  IMAD.MOV R8, RZ, RZ, -R4 ;  /* 0x000000ffff087224 */ /* 0x000fe200078e0a04 */
[----:B0-----:R-:W-:-:S04]  /*0370*/  UIADD3 UR4, UP0, UPT, UR4, 0x10, URZ ;  /* 0x0000001004047890 */ /* 0x001fc8000ff1e0ff */
[----:B------:R-:W-:-:S12]  /*0380*/  UIADD3.X UR5, UPT, UPT, URZ, UR5, URZ, UP0, !UPT ;  /* 0x00000005ff057290 */ /* 0x000fd800087fe4ff */
.L_x_1:
[----:B0-----:R-:W-:Y:S01]  /*0390*/  MOV R6, UR4 ;  /* 0x0000000400067c02 */ /* 0x001fe20008000f00 */
[----:B------:R-:W-:Y:S01]  /*03a0*/  IMAD.U32 R7, RZ, RZ, UR5 ;  /* 0x00000005ff077e24 */ /* 0x000fe2000f8e00ff */
[----:B------:R-:W-:-:S03]  /*03b0*/  IADD3 R8, PT, PT, R8, 0x8, RZ ;  /* 0x0000000808087810 */ /* 0x000fc60007ffe0ff */
[----:B------:R-:W-:Y:S01]  /*03c0*/  IMAD.WIDE R6, R9, 0x4, R6 ;  /* 0x0000000409067825 */ /* 0x000fe200078e0206 */
[----:B------:R-:W-:-:S03]  /*03d0*/  ISETP.NE.AND P1, PT, R8, RZ, PT ;  /* 0x000000ff0800720c */ /* 0x000fc60003f25270 */
[----:B------:R-:W-:Y:S01]  /*03e0*/  VIADD R9, R9, 0x8 ;  /* 0x0000000809097836 */ /* 0x000fe20000000000 */
[----:B------:R0:W-:Y:S04]  /*03f0*/  STG.E desc[UR6][R6.64+-0x10], RZ ;  /* 0xfffff0ff06007986 */ /* 0x0001e8000c101906 */
[----:B------:R0:W-:Y:S04]  /*0400*/  STG.E desc[UR6][R6.64+-0xc], RZ ;  /* 0xfffff4ff06007986 */ /* 0x0001e8000c101906 */
[----:B------:R0:W-:Y:S04]  /*0410*/  STG.E desc[UR6][R6.64+-0x8], RZ ;  /* 0xfffff8ff06007986 */ /* 0x0001e8000c101906 */
[----:B------:R0:W-:Y:S04]  /*0420*/  STG.E desc[UR6][R6.64+-0x4], RZ ;  /* 0xfffffcff06007986 */ /* 0x0001e8000c101906 */
[----:B------:R0:W-:Y:S04]  /*0430*/  STG.E desc[UR6][R6.64], RZ ;  /* 0x000000ff06007986 */ /* 0x0001e8000c101906 */
[----:B------:R0:W-:Y:S04]  /*0440*/  STG.E desc[UR6][R6.64+0x4], RZ ;  /* 0x000004ff06007986 */ /* 0x0001e8000c101906 */
[----:B------:R0:W-:Y:S04]  /*0450*/  STG.E desc[UR6][R6.64+0x8], RZ ;  /* 0x000008ff06007986 */ /* 0x0001e8000c101906 */
[----:B------:R0:W-:Y:S01]  /*0460*/  STG.E desc[UR6][R6.64+0xc], RZ ;  /* 0x00000cff06007986 */ /* 0x0001e2000c101906 */
[----:B------:R-:W-:Y:S05]  /*0470*/  @P1 BRA `(.L_x_1) ;  /* 0xfffffffc00c41947 */ /* 0x000fea000383ffff */
.L_x_0:
[----:B------:R-:W-:Y:S05]  /*0480*/  @!P0 EXIT ;  /* 0x000000000000894d */ /* 0x000fea0003800000 */
[----:B------:R-:W-:Y:S02]  /*0490*/  ISETP.GE.U32.AND P0, PT, R10, 0x4, PT ;  /* 0x000000040a00780c */ /* 0x000fe40003f06070 */
[----:B------:R-:W-:-:S04]  /*04a0*/  LOP3.LUT R8, R0, 0x3, RZ, 0xc0, !PT ;  /* 0x0000000300087812 */ /* 0x000fc800078ec0ff */
[----:B------:R-:W-:-:S07]  /*04b0*/  ISETP.NE.AND P1, PT, R8, RZ, PT ;  /* 0x000000ff0800720c */ /* 0x000fce0003f25270 */
[----:B------:R-:W-:Y:S06]  /*04c0*/  @!P0 BRA `(.L_x_2) ;  /* 0x00000000001c8947 */ /* 0x000fec0003800000 */
[----:B0-----:R-:W-:Y:S01]  /*04d0*/  IADD3 R7, PT, PT, R5, R4, RZ ;  /* 0x0000000405077210 */ /* 0x001fe20007ffe0ff */
[----:B------:R-:W-:-:S04]  /*04e0*/  VIADD R4, R4, 0x4 ;  /* 0x0000000404047836 */ /* 0x000fc80000000000 */
[----:B------:R-:W-:-:S05]  /*04f0*/  IMAD.WIDE R6, R7, 0x4, R2 ;  /* 0x0000000407067825 */ /* 0x000fca00078e0202 */
[----:B------:R1:W-:Y:S04]  /*0500*/  STG.E desc[UR6][R6.64], RZ ;  /* 0x000000ff06007986 */ /* 0x0003e8000c101906 */
[----:B------:R1:W-:Y:S04]  /*0510*/  STG.E desc[UR6][R6.64+0x4], RZ ;  /* 0x000004ff06007986 */ /* 0x0003e8000c101906 */
[----:B------:R1:W-:Y:S04]  /*0520*/  STG.E desc[UR6][R6.64+0x8], RZ ;  /* 0x000008ff06007986 */ /* 0x0003e8000c101906 */
[----:B------:R1:W-:Y:S02]  /*0530*/  STG.E desc[UR6][R6.64+0xc], RZ ;  /* 0x00000cff06007986 */ /* 0x0003e4000c101906 */
.L_x_2:
[----:B------:R-:W-:Y:S05]  /*0540*/  @!P1 EXIT ;  /* 0x000000000000994d */ /* 0x000fea0003800000 */
[----:B------:R-:W-:Y:S02]  /*0550*/  ISETP.NE.AND P0, PT, R8, 0x1, PT ;  /* 0x000000010800780c */ /* 0x000fe40003f05270 */
[----:B------:R-:W-:-:S04]  /*0560*/  LOP3.LUT R0, R0, 0x1, RZ, 0xc0, !PT ;  /* 0x0000000100007812 */ /* 0x000fc800078ec0ff */
[----:B------:R-:W-:-:S07]  /*0570*/  ISETP.NE.U32.AND P1, PT, R0, 0x1, PT ;  /* 0x000000010000780c */ /* 0x000fce0003f25070 */
[----:B01----:R-:W-:Y:S01]  /*0580*/  @P0 IADD3 R7, PT, PT, R5, R4, RZ ;  /* 0x0000000405070210 */ /* 0x003fe20007ffe0ff */
[----:B------:R-:W-:-:S04]  /*0590*/  @P0 VIADD R4, R4, 0x2 ;  /* 0x0000000204040836 */ /* 0x000fc80000000000 */
[----:B------:R-:W-:-:S05]  /*05a0*/  @P0 IMAD.WIDE R6, R7, 0x4, R2 ;  /* 0x0000000407060825 */ /* 0x000fca00078e0202 */
[----:B------:R0:W-:Y:S04]  /*05b0*/  @P0 STG.E desc[UR6][R6.64], RZ ;  /* 0x000000ff06000986 */ /* 0x0001e8000c101906 */
[----:B------:R0:W-:Y:S01]  /*05c0*/  @P0 STG.E desc[UR6][R6.64+0x4], RZ ;  /* 0x000004ff06000986 */ /* 0x0001e2000c101906 */
[----:B------:R-:W-:Y:S05]  /*05d0*/  @P1 EXIT ;  /* 0x000000000000194d */ /* 0x000fea0003800000 */
[----:B------:R-:W-:-:S05]  /*05e0*/  IADD3 R5, PT, PT, R5, R4, RZ ;  /* 0x0000000405057210 */ /* 0x000fca0007ffe0ff */
[----:B------:R-:W-:-:S05]  /*05f0*/  IMAD.WIDE R2, R5, 0x4, R2 ;  /* 0x0000000405027825 */ /* 0x000fca00078e0202 */
[----:B------:R-:W-:Y:S01]  /*0600*/  STG.E desc[UR6][R2.64], RZ ;  /* 0x000000ff02007986 */ /* 0x000fe2000c101906 */
[----:B------:R-:W-:Y:S05]  /*0610*/  EXIT ;  /* 0x000000000000794d */ /* 0x000fea0003800000 */
.L_x_3:
[----:B------:R-:W-:-:S00]  /*0620*/  BRA `(.L_x_3) ;  /* 0xfffffffc00fc7947 */ /* 0x000fc0000383ffff */
[----:B------:R-:W-:-:S00]  /*0630*/  NOP ;  /* 0x0000000000007918 */ /* 0x000fc00000000000 */
        /* <DEDUP_REMOVED lines=12> */
.L_x_15:


//--------------------- .text._Z23transformPolylineKerneliiiPKfiiS0_PfPb --------------------------
	.section	.text._Z23transformPolylineKerneliiiPKfiiS0_PfPb,"ax",@progbits
	.align	128
        .global         _Z23transformPolylineKerneliiiPKfiiS0_PfPb
        .type           _Z23transformPolylineKerneliiiPKfiiS0_PfPb,@function
        .size           _Z23transformPolylineKerneliiiPKfiiS0_PfPb,(.L_x_16 - _Z23transformPolylineKerneliiiPKfiiS0_PfPb)
        .other          _Z23transformPolylineKerneliiiPKfiiS0_PfPb,@"STO_CUDA_ENTRY STV_DEFAULT"
_Z23transformPolylineKerneliiiPKfiiS0_PfPb:
.text._Z23transformPolylineKerneliiiPKfiiS0_PfPb:
[----:B------:R-:W-:Y:S01]  /*0000*/  LDC R1, c[0x0][0x37c] ;  /* 0x0000df00ff017b82 */ /* 0x000fe20000000800 */
[----:B------:R-:W0:Y:S07]  /*0010*/  S2R R5, SR_TID.Y ;  /* 0x0000000000057919 */ /* 0x000e2e0000002200 */
[----:B------:R-:W1:Y:S01]  /*0020*/  LDC R4, c[0x0][0x360] ;  /* 0x0000d800ff047b82 */ /* 0x000e620000000800 */
[----:B------:R-:W2:Y:S01]  /*0030*/  LDCU.64 UR8, c[0x0][0x380] ;  /* 0x00007000ff0877ac */ /* 0x000ea20008000a00 */
[----:B------:R-:W1:Y:S01]  /*0040*/  S2R R3, SR_TID.X ;  /* 0x0000000000037919 */ /* 0x000e620000002100 */
[----:B------:R-:W3:Y:S01]  /*0050*/  LDCU UR7, c[0x0][0x398] ;  /* 0x00007300ff0777ac */ /* 0x000ee20008000800 */
[----:B------:R-:W4:Y:S04]  /*0060*/  S2R R7, SR_TID.Z ;  /* 0x0000000000077919 */ /* 0x000f280000002300 */
[----:B------:R-:W0:Y:S08]  /*0070*/  S2UR UR5, SR_CTAID.Y ;  /* 0x00000000000579c3 */ /* 0x000e300000002600 */
[----:B------:R-:W0:Y:S08]  /*0080*/  LDC R0, c[0x0][0x364] ;  /* 0x0000d900ff007b82 */ /* 0x000e300000000800 */
[----:B------:R-:W1:Y:S08]  /*0090*/  S2UR UR4, SR_CTAID.X ;  /* 0x00000000000479c3 */ /* 0x000e700000002500 */
[----:B------:R-:W4:Y:S08]  /*00a0*/  S2UR UR6, SR_CTAID.Z ;  /* 0x00000000000679c3 */ /* 0x000f300000002700 */
[----:B------:R-:W4:Y:S01]  /*00b0*/  LDC R2, c[0x0][0x368] ;  /* 0x0000da00ff027b82 */ /* 0x000f220000000800 */
[----:B0-----:R-:W-:-:S05]  /*00c0*/  IMAD R0, R0, UR5, R5 ;  /* 0x0000000500007c24 */ /* 0x001fca000f8e0205 */
[----:B--2---:R-:W-:Y:S01]  /*00d0*/  ISETP.GE.AND P0, PT, R0, UR8, PT ;  /* 0x0000000800007c0c */ /* 0x004fe2000bf06270 */
[----:B-1----:R-:W-:-:S05]  /*00e0*/  IMAD R4, R4, UR4, R3 ;  /* 0x0000000404047c24 */ /* 0x002fca000f8e0203 */
[----:B---3--:R-:W-:Y:S01]  /*00f0*/  ISETP.GE.OR P0, PT, R4, UR7, P0 ;  /* 0x0000000704007c0c */ /* 0x008fe20008706670 */
[----:B----4-:R-:W-:-:S05]  /*0100*/  IMAD R3, R2, UR6, R7 ;  /* 0x0000000602037c24 */ /* 0x010fca000f8e0207 */
[----:B------:R-:W-:-:S13]  /*0110*/  ISETP.GE.OR P0, PT, R3, UR9, P0 ;  /* 0x0000000903007c0c */ /* 0x000fda0008706670 */
[----:B------:R-:W-:Y:S05]  /*0120*/  @P0 EXIT ;  /* 0x000000000000094d */ /* 0x000fea0003800000 */
[----:B------:R-:W0:Y:S01]  /*0130*/  LDC.64 R14, c[0x0][0x390] ;  /* 0x0000e400ff0e7b82 */ /* 0x000e220000000a00 */
[----:B------:R-:W1:Y:S01]  /*0140*/  LDCU UR10, c[0x0][0x388] ;  /* 0x00007100ff0a77ac */ /* 0x000e620008000800 */
[----:B------:R-:W-:Y:S01]  /*0150*/  IMAD R0, R0, UR9, R3 ;  /* 0x0000000900007c24 */ /* 0x000fe2000f8e0203 */
[----:B------:R-:W2:Y:S01]  /*0160*/  LDCU.64 UR6, c[0x0][0x358] ;  /* 0x00006b00ff0677ac */ /* 0x000ea20008000a00 */
[----:B------:R-:W3:Y:S02]  /*0170*/  LDCU.64 UR4, c[0x0][0x3b0] ;  /* 0x00007600ff0477ac */ /* 0x000ee40008000a00 */
[----:B-1----:R-:W-:-:S04]  /*0180*/  IMAD R3, R0, UR10, RZ ;  /* 0x0000000a00037c24 */ /* 0x002fc8000f8e02ff */
[----:B0-----:R-:W-:-:S05]  /*0190*/  IMAD.WIDE R14, R3, 0x4, R14 ;  /* 0x00000004030e7825 */ /* 0x001fca00078e020e */
[----:B--2---:R-:W2:Y:S04]  /*01a0*/  LDG.E R8, desc[UR6][R14.64+0x4] ;  /* 0x000004060e087981 */ /* 0x004ea8000c1e1900 */
[----:B------:R-:W4:Y:S04]  /*01b0*/  LDG.E R2, desc[UR6][R14.64] ;  /* 0x000000060e027981 */ /* 0x000f28000c1e1900 */
[----:B------:R-:W5:Y:S04]  /*01c0*/  LDG.E R3, desc[UR6][R14.64+0x8] ;  /* 0x000008060e037981 */ /* 0x000f68000c1e1900 */
[----:B------:R-:W3:Y:S04]  /*01d0*/  LDG.E R5, desc[UR6][R14.64+0xc] ;  /* 0x00000c060e057981 */ /* 0x000ee8000c1e1900 */
[----:B------:R-:W3:Y:S04]  /*01e0*/  LDG.E R6, desc[UR6][R14.64+0x10] ;  /* 0x000010060e067981 */ /* 0x000ee8000c1e1900 */
[----:B------:R-:W3:Y:S01]  /*01f0*/  LDG.E R7, desc[UR6][R14.64+0x14] ;  /* 0x000014060e077981 */ /* 0x000ee2000c1e1900 */
[----:B--2---:R-:W-:-:S04]  /*0200*/  FSETP.NEU.AND P0, PT, R8, RZ, PT ;  /* 0x000000ff0800720b */ /* 0x004fc80003f0d000 */
[----:B----4-:R-:W-:-:S04]  /*0210*/  FSETP.NEU.OR P0, PT, R2, RZ, P0 ;  /* 0x000000ff0200720b */ /* 0x010fc8000070d400 */
[----:B-----5:R-:W-:Y:S01]  /*0220*/  FSETP.NEU.OR P0, PT, R3, RZ, P0 ;  /* 0x000000ff0300720b */ /* 0x020fe2000070d400 */
[----:B------:R-:W-:-:S03]  /*0230*/  IMAD R3, R4, UR8, RZ ;  /* 0x0000000804037c24 */ /* 0x000fc6000f8e02ff */
[----:B---3--:R-:W-:Y:S01]  /*0240*/  FSETP.NEU.OR P0, PT, R5, RZ, P0 ;  /* 0x000000ff0500720b */ /* 0x008fe2000070d400 */
[----:B------:R-:W-:-:S03]  /*0250*/  IMAD R0, R3, UR9, R0 ;  /* 0x0000000903007c24 */ /* 0x000fc6000f8e0200 */
[----:B------:R-:W-:Y:S02]  /*0260*/  FSETP.NEU.OR P0, PT, R6, RZ, P0 ;  /* 0x000000ff0600720b */ /* 0x000fe4000070d400 */
[C---:B------:R-:W-:Y:S02]  /*0270*/  IADD3 R2, P1, PT, R0.reuse, UR4, RZ ;  /* 0x0000000400027c10 */ /* 0x040fe4000ff3e0ff */
[----:B------:R-:W-:Y:S02]  /*0280*/  FSETP.NEU.OR P0, PT, R7, RZ, P0 ;  /* 0x000000ff0700720b */ /* 0x000fe4000070d400 */
[----:B------:R-:W-:Y:S02]  /*0290*/  LEA.HI.X.SX32 R3, R0, UR5, 0x1, P1 ;  /* 0x0000000500037c11 */ /* 0x000fe400088f0eff */
[----:B------:R-:W-:-:S05]  /*02a0*/  SEL R5, RZ, 0x1, !P0 ;  /* 0x00000001ff057807 */ /* 0x000fca0004000000 */
[----:B------:R0:W-:Y:S04]  /*02b0*/  STG.E.U8 desc[UR6][R2.64], R5 ;  /* 0x0000000502007986 */ /* 0x0001e8000c101106 */
[----:B------:R-:W-:Y:S05]  /*02c0*/  @!P0 EXIT ;  /* 0x000000000000894d */ /* 0x000fea0003800000 */
[----:B------:R-:W1:Y:S01]  /*02d0*/  LDC.64 R16, c[0x0][0x3a0] ;  /* 0x0000e800ff107b82 */ /* 0x000e620000000a00 */
[----:B------:R-:W2:Y:S01]  /*02e0*/  LDCU UR4, c[0x0][0x39c] ;  /* 0x00007380ff0477ac */ /* 0x000ea20008000800 */
[----:B0-----:R-:W5:Y:S04]  /*02f0*/  LDG.E R5, desc[UR6][R14.64+0x8] ;  /* 0x000008060e057981 */ /* 0x001f68000c1e1900 */
[----:B------:R-:W5:Y:S04]  /*0300*/  LDG.E R6, desc[UR6][R14.64+0xc] ;  /* 0x00000c060e067981 */ /* 0x000f68000c1e1900 */
[----:B------:R-:W5:Y:S04]  /*0310*/  LDG.E R7, desc[UR6][R14.64+0x10] ;  /* 0x000010060e077981 */ /* 0x000f68000c1e1900 */
[----:B------:R-:W5:Y:S04]  /*0320*/  LDG.E R8, desc[UR6][R14.64+0x14] ;  /* 0x000014060e087981 */ /* 0x000f68000c1e1900 */
[----:B------:R-:W5:Y:S01]  /*0330*/  LDG.E R9, desc[UR6][R14.64+0x18] ;  /* 0x000018060e097981 */ /* 0x000f62000c1e1900 */
[----:B--2---:R-:W-:Y:S01]  /*0340*/  IMAD R3, R4, UR4, RZ ;  /* 0x0000000404037c24 */ /* 0x004fe2000f8e02ff */
[----:B------:R-:W-:Y:S02]  /*0350*/  BSSY.RECONVERGENT B0, `(.L_x_4) ;  /* 0x0000071000007945 */ /* 0x000fe40003800200 */
[----:B------:R-:W5:Y:S01]  /*0360*/  LDG.E R4, desc[UR6][R14.64+0x4] ;  /* 0x000004060e047981 */ /* 0x000f62000c1e1900 */
[----:B-1----:R-:W-:-:S03]  /*0370*/  IMAD.WIDE R16, R3, 0x4, R16 ;  /* 0x0000000403107825 */ /* 0x002fc600078e0210 */
[----:B------:R0:W5:Y:S04]  /*0380*/  LDG.E R3, desc[UR6][R14.64] ;  /* 0x000000060e037981 */ /* 0x000168000c1e1900 */
[----:B------:R-:W2:Y:S04]  /*0390*/  LDG.E R2, desc[UR6][R16.64+0x18] ;  /* 0x0000180610027981 */ /* 0x000ea8000c1e1900 */
[----:B------:R1:W5:Y:S04]  /*03a0*/  LDG.E R10, desc[UR6][R16.64] ;  /* 0x00000006100a7981 */ /* 0x000368000c1e1900 */
[----:B------:R1:W5:Y:S04]  /*03b0*/  LDG.E R11, desc[UR6][R16.64+0x4] ;  /* 0x00000406100b7981 */ /* 0x000368000c1e1900 */
[----:B------:R1:W5:Y:S01]  /*03c0*/  LDG.E R12, desc[UR6][R16.64+0x8] ;  /* 0x00000806100c7981 */ /* 0x000362000c1e1900 */
[----:B--2---:R-:W-:-:S06]  /*03d0*/  FMUL R27, R2, 0.63661974668502807617 ;  /* 0x3f22f983021b7820 */ /* 0x004fcc0000400000 */
[----:B------:R-:W2:Y:S01]  /*03e0*/  F2I.NTZ R27, R27 ;  /* 0x0000001b001b7305 */ /* 0x000ea20000203100 */
[----:B------:R-:W-:Y:S02]  /*03f0*/  FSETP.GE.AND P0, PT, |R2|, 105615, PT ;  /* 0x47ce47800200780b */ /* 0x000fe40003f06200 */
[----:B--2---:R-:W-:-:S05]  /*0400*/  I2FP.F32.S32 R13, R27 ;  /* 0x0000001b000d7245 */ /* 0x004fca0000201400 */
[----:B------:R-:W-:-:S04]  /*0410*/  FFMA R18, R13, -1.5707962512969970703, R2 ;  /* 0xbfc90fda0d127823 */ /* 0x000fc80000000002 */
[----:B------:R-:W-:-:S04]  /*0420*/  FFMA R18, R13, -7.5497894158615963534e-08, R18 ;  /* 0xb3a221680d127823 */ /* 0x000fc80000000012 */
[----:B------:R-:W-:Y:S01]  /*0430*/  FFMA R13, R13, -5.3903029534742383927e-15, R18 ;  /* 0xa7c234c50d0d7823 */ /* 0x000fe20000000012 */
[----:B------:R-:W-:Y:S01]  /*0440*/  IMAD.MOV.U32 R18, RZ, RZ, R27 ;  /* 0x000000ffff127224 */ /* 0x000fe200078e001b */
[----:B0-----:R-:W-:Y:S02]  /*0450*/  P2R R14, PR, RZ, 0x1 ;  /* 0x00000001ff0e7803 */ /* 0x001fe40000000000 */
[----:B------:R-:W-:Y:S01]  /*0460*/  IMAD.MOV.U32 R15, RZ, RZ, R13 ;  /* 0x000000ffff0f7224 */ /* 0x000fe200078e000d */
[----:B-1----:R-:W-:Y:S06]  /*0470*/  @!P0 BRA `(.L_x_5) ;  /* 0x0000000400788947 */ /* 0x002fec0003800000 */
[----:B------:R-:W-:-:S13]  /*0480*/  FSETP.NEU.AND P0, PT, |R2|, +INF , PT ;  /* 0x7f8000000200780b */ /* 0x000fda0003f0d200 */
[----:B------:R-:W-:Y:S01]  /*0490*/  @!P0 FMUL R15, RZ, R2 ;  /* 0x00000002ff0f8220 */ /* 0x000fe20000400000 */
[----:B------:R-:W-:Y:S01]  /*04a0*/  @!P0 IMAD.MOV.U32 R27, RZ, RZ, RZ ;  /* 0x000000ffff1b8224 */ /* 0x000fe200078e00ff */
[----:B------:R-:W-:Y:S06]  /*04b0*/  @!P0 BRA `(.L_x_5) ;  /* 0x0000000400688947 */ /* 0x000fec0003800000 */
[----:B------:R-:W-:Y:S01]  /*04c0*/  IMAD.SHL.U32 R14, R2, 0x100, RZ ;  /* 0x00000100020e7824 */ /* 0x000fe200078e00ff */
[----:B------:R-:W-:Y:S01]  /*04d0*/  CS2R R26, SRZ ;  /* 0x00000000001a7805 */ /* 0x000fe2000001ff00 */
[----:B------:R-:W0:Y:S03]  /*04e0*/  LDCU.64 UR8, c[0x4][URZ] ;  /* 0x01000000ff0877ac */ /* 0x000e260008000a00 */
[----:B------:R-:W-:Y:S01]  /*04f0*/  LOP3.LUT R25, R14, 0x80000000, RZ, 0xfc, !PT ;  /* 0x800000000e197812 */ /* 0x000fe200078efcff */
[----:B------:R-:W-:Y:S01]  /*0500*/  UMOV UR5, URZ ;  /* 0x000000ff00057c82 */ /* 0x000fe20008000000 */
[----:B------:R-:W-:-:S05]  /*0510*/  UMOV UR4, URZ ;  /* 0x000000ff00047c82 */ /* 0x000fca0008000000 */
.L_x_6:
[----:B0-----:R-:W-:Y:S01]  /*0520*/  IMAD.U32 R14, RZ, RZ, UR8 ;  /* 0x00000008ff0e7e24 */ /* 0x001fe2000f8e00ff */
[----:B------:R-:W-:-:S05]  /*0530*/  MOV R15, UR9 ;  /* 0x00000009000f7c02 */ /* 0x000fca0008000f00 */
[----:B------:R-:W2:Y:S01]  /*0540*/  LDG.E.CONSTANT R14, desc[UR6][R14.64] ;  /* 0x000000060e0e7981 */ /* 0x000ea2000c1e9900 */
[----:B------:R-:W-:Y:S01]  /*0550*/  UIADD3 UR4, UPT, UPT, UR4, 0x1, URZ ;  /* 0x0000000104047890 */ /* 0x000fe2000fffe0ff */
[C---:B------:R-:W-:Y:S01]  /*0560*/  ISETP.EQ.AND P1, PT, R26.reuse, 0x4, PT ;  /* 0x000000041a00780c */ /* 0x040fe20003f22270 */
[----:B------:R-:W-:Y:S01]  /*0570*/  UIADD3 UR8, UP1, UPT, UR8, 0x4, URZ ;  /* 0x0000000408087890 */ /* 0x000fe2000ff3e0ff */
[C---:B------:R-:W-:Y:S01]  /*0580*/  ISETP.EQ.AND P2, PT, R26.reuse, 0x8, PT ;  /* 0x000000081a00780c */ /* 0x040fe20003f42270 */
[----:B------:R-:W-:Y:S01]  /*0590*/  UISETP.NE.AND UP0, UPT, UR4, 0x6, UPT ;  /* 0x000000060400788c */ /* 0x000fe2000bf05270 */
[C---:B------:R-:W-:Y:S01]  /*05a0*/  ISETP.EQ.AND P3, PT, R26.reuse, 0xc, PT ;  /* 0x0000000c1a00780c */ /* 0x040fe20003f62270 */
[----:B------:R-:W-:Y:S01]  /*05b0*/  UIADD3.X UR9, UPT, UPT, URZ, UR9, URZ, UP1, !UPT ;  /* 0x00000009ff097290 */ /* 0x000fe20008ffe4ff */
[C---:B------:R-:W-:Y:S02]  /*05c0*/  ISETP.EQ.AND P4, PT, R26.reuse, 0x10, PT ;  /* 0x000000101a00780c */ /* 0x040fe40003f82270 */
[----:B------:R-:W-:Y:S01]  /*05d0*/  ISETP.EQ.AND P5, PT, R26, 0x14, PT ;  /* 0x000000141a00780c */ /* 0x000fe20003fa2270 */
[----:B--2---:R-:W-:-:S03]  /*05e0*/  IMAD.WIDE.U32 R16, R14, R25, RZ ;  /* 0x000000190e107225 */ /* 0x004fc600078e00ff */
[----:B------:R-:W-:-:S04]  /*05f0*/  IADD3 R16, P0, PT, R16, R27, RZ ;  /* 0x0000001b10107210 */ /* 0x000fc80007f1e0ff */
[----:B------:R-:W-:Y:S01]  /*0600*/  IADD3.X R27, PT, PT, R17, UR5, RZ, P0, !PT ;  /* 0x00000005111b7c10 */ /* 0x000fe200087fe4ff */
[--C-:B------:R-:W-:Y:S01]  /*0610*/  @P1 IMAD.MOV.U32 R21, RZ, RZ, R16.reuse ;  /* 0x000000ffff151224 */ /* 0x100fe200078e0010 */
[C---:B------:R-:W-:Y:S01]  /*0620*/  ISETP.EQ.AND P0, PT, R26.reuse, RZ, PT ;  /* 0x000000ff1a00720c */ /* 0x040fe20003f02270 */
[--C-:B------:R-:W-:Y:S02]  /*0630*/  @P2 IMAD.MOV.U32 R22, RZ, RZ, R16.reuse ;  /* 0x000000ffff162224 */ /* 0x100fe400078e0010 */
[----:B------:R-:W-:Y:S01]  /*0640*/  @P5 MOV R19, R16 ;  /* 0x0000001000135202 */ /* 0x000fe20000000f00 */
[--C-:B------:R-:W-:Y:S02]  /*0650*/  @P3 IMAD.MOV.U32 R23, RZ, RZ, R16.reuse ;  /* 0x000000ffff173224 */ /* 0x100fe400078e0010 */
[----:B------:R-:W-:Y:S02]  /*0660*/  @P4 IMAD.MOV.U32 R24, RZ, RZ, R16 ;  /* 0x000000ffff184224 */ /* 0x000fe400078e0010 */
[----:B------:R-:W-:-:S05]  /*0670*/  VIADD R26, R26, 0x4 ;  /* 0x000000041a1a7836 */ /* 0x000fca0000000000 */
[----:B------:R-:W-:Y:S01]  /*0680*/  @P0 IMAD.MOV.U32 R20, RZ, RZ, R16 ;  /* 0x000000ffff140224 */ /* 0x000fe200078e0010 */
[----:B------:R-:W-:Y:S06]  /*0690*/  BRA.U UP0, `(.L_x_6) ;  /* 0xfffffffd00a07547 */ /* 0x000fec000b83ffff */
[----:B------:R-:W-:Y:S01]  /*06a0*/  SHF.R.U32.HI R14, RZ, 0x17, R2 ;  /* 0x00000017ff0e7819 */ /* 0x000fe20000011602 */
[----:B------:R-:W-:Y:S03]  /*06b0*/  BSSY.RECONVERGENT B1, `(.L_x_7) ;  /* 0x0000028000017945 */ /* 0x000fe60003800200 */
[C---:B------:R-:W-:Y:S02]  /*06c0*/  LOP3.LUT R15, R14.reuse, 0xe0, RZ, 0xc0, !PT ;  /* 0x000000e00e0f7812 */ /* 0x040fe400078ec0ff */
[----:B------:R-:W-:-:S03]  /*06d0*/  LOP3.LUT P6, RZ, R14, 0x1f, RZ, 0xc0, !PT ;  /* 0x0000001f0eff7812 */ /* 0x000fc600078cc0ff */
[----:B------:R-:W-:-:S05]  /*06e0*/  VIADD R15, R15, 0xffffff80 ;  /* 0xffffff800f0f7836 */ /* 0x000fca0000000000 */
[----:B------:R-:W-:-:S05]  /*06f0*/  SHF.R.U32.HI R15, RZ, 0x5, R15 ;  /* 0x00000005ff0f7819 */ /* 0x000fca000001160f */
[----:B------:R-:W-:-:S05]  /*0700*/  IMAD.U32 R17, R15, -0x4, RZ ;  /* 0xfffffffc0f117824 */ /* 0x000fca00078e00ff */
[C---:B------:R-:W-:Y:S02]  /*0710*/  ISETP.EQ.AND P3, PT, R17.reuse, -0x18, PT ;  /* 0xffffffe81100780c */ /* 0x040fe40003f62270 */
[C---:B------:R-:W-:Y:S02]  /*0720*/  ISETP.EQ.AND P4, PT, R17.reuse, -0x14, PT ;  /* 0xffffffec1100780c */ /* 0x040fe40003f82270 */
[C---:B------:R-:W-:Y:S02]  /*0730*/  ISETP.EQ.AND P0, PT, R17.reuse, -0x10, PT ;  /* 0xfffffff01100780c */ /* 0x040fe40003f02270 */
[C---:B------:R-:W-:Y:S02]  /*0740*/  ISETP.EQ.AND P1, PT, R17.reuse, -0xc, PT ;  /* 0xfffffff41100780c */ /* 0x040fe40003f22270 */
[C---:B------:R-:W-:Y:S02]  /*0750*/  ISETP.EQ.AND P2, PT, R17.reuse, -0x8, PT ;  /* 0xfffffff81100780c */ /* 0x040fe40003f42270 */
[----:B------:R-:W-:-:S03]  /*0760*/  ISETP.EQ.AND P5, PT, R17, 0x4, PT ;  /* 0x000000041100780c */ /* 0x000fc60003fa2270 */
[--C-:B------:R-:W-:Y:S01]  /*0770*/  @P3 IMAD.MOV.U32 R25, RZ, RZ, R20.reuse ;  /* 0x000000ffff193224 */ /* 0x100fe200078e0014 */
[C---:B------:R-:W-:Y:S01]  /*0780*/  ISETP.EQ.AND P3, PT, R17.reuse, -0x4, PT ;  /* 0xfffffffc1100780c */ /* 0x040fe20003f62270 */
[----:B------:R-:W-:Y:S01]  /*0790*/  @P4 IMAD.MOV.U32 R15, RZ, RZ, R20 ;  /* 0x000000ffff0f4224 */ /* 0x000fe200078e0014 */
[----:B------:R-:W-:Y:S01]  /*07a0*/  @P4 MOV R25, R21 ;  /* 0x0000001500194202 */ /* 0x000fe20000000f00 */
[----:B------:R-:W-:Y:S01]  /*07b0*/  @P0 IMAD.MOV.U32 R15, RZ, RZ, R21 ;  /* 0x000000ffff0f0224 */ /* 0x000fe200078e0015 */
[----:B------:R-:W-:Y:S01]  /*07c0*/  ISETP.EQ.AND P4, PT, R17, RZ, PT ;  /* 0x000000ff1100720c */ /* 0x000fe20003f82270 */
[--C-:B------:R-:W-:Y:S02]  /*07d0*/  @P0 IMAD.MOV.U32 R25, RZ, RZ, R22.reuse ;  /* 0x000000ffff190224 */ /* 0x100fe400078e0016 */
[----:B------:R-:W-:Y:S02]  /*07e0*/  @P1 IMAD.MOV.U32 R15, RZ, RZ, R22 ;  /* 0x000000ffff0f1224 */ /* 0x000fe400078e0016 */
[--C-:B------:R-:W-:Y:S01]  /*07f0*/  @P1 IMAD.MOV.U32 R25, RZ, RZ, R23.reuse ;  /* 0x000000ffff191224 */ /* 0x100fe200078e0017 */
[----:B------:R-:W-:Y:S01]  /*0800*/  @P2 MOV R25, R24 ;  /* 0x0000001800192202 */ /* 0x000fe20000000f00 */
[----:B------:R-:W-:-:S02]  /*0810*/  @P2 IMAD.MOV.U32 R15, RZ, RZ, R23 ;  /* 0x000000ffff0f2224 */ /* 0x000fc400078e0017 */
[----:B------:R-:W-:Y:S02]  /*0820*/  @P3 IMAD.MOV.U32 R15, RZ, RZ, R24 ;  /* 0x000000ffff0f3224 */ /* 0x000fe400078e0018 */
[--C-:B------:R-:W-:Y:S02]  /*0830*/  @P3 IMAD.MOV.U32 R25, RZ, RZ, R19.reuse ;  /* 0x000000ffff193224 */ /* 0x100fe400078e0013 */
[----:B------:R-:W-:Y:S02]  /*0840*/  @P4 IMAD.MOV.U32 R15, RZ, RZ, R19 ;  /* 0x000000ffff0f4224 */ /* 0x000fe400078e0013 */
[--C-:B------:R-:W-:Y:S02]  /*0850*/  @P4 IMAD.MOV.U32 R25, RZ, RZ, R27.reuse ;  /* 0x000000ffff194224 */ /* 0x100fe400078e001b */
[----:B------:R-:W-:Y:S01]  /*0860*/  @P5 IMAD.MOV.U32 R15, RZ, RZ, R27 ;  /* 0x000000ffff0f5224 */ /* 0x000fe200078e001b */
[----:B------:R-:W-:Y:S06]  /*0870*/  @!P6 BRA `(.L_x_8) ;  /* 0x00000000002ce947 */ /* 0x000fec0003800000 */
[----:B------:R-:W-:Y:S01]  /*0880*/  @P0 MOV R16, R20 ;  /* 0x0000001400100202 */ /* 0x000fe20000000f00 */
[----:B------:R-:W-:Y:S01]  /*0890*/  @P1 IMAD.MOV.U32 R16, RZ, RZ, R21 ;  /* 0x000000ffff101224 */ /* 0x000fe200078e0015 */
[----:B------:R-:W-:Y:S01]  /*08a0*/  ISETP.EQ.AND P0, PT, R17, 0x8, PT ;  /* 0x000000081100780c */ /* 0x000fe20003f02270 */
[----:B------:R-:W-:Y:S01]  /*08b0*/  @P2 IMAD.MOV.U32 R16, RZ, RZ, R22 ;  /* 0x000000ffff102224 */ /* 0x000fe200078e0016 */
[----:B------:R-:W-:Y:S01]  /*08c0*/  LOP3.LUT R14, R14, 0x1f, RZ, 0xc0, !PT ;  /* 0x0000001f0e0e7812 */ /* 0x000fe200078ec0ff */
[----:B------:R-:W-:Y:S02]  /*08d0*/  @P3 IMAD.MOV.U32 R16, RZ, RZ, R23 ;  /* 0x000000ffff103224 */ /* 0x000fe400078e0017 */
[----:B------:R-:W-:Y:S01]  /*08e0*/  @P4 IMAD.MOV.U32 R16, RZ, RZ, R24 ;  /* 0x000000ffff104224 */ /* 0x000fe200078e0018 */
[----:B------:R-:W-:Y:S01]  /*08f0*/  SHF.L.W.U32.HI R25, R15, R14, R25 ;  /* 0x0000000e0f197219 */ /* 0x000fe20000010e19 */
[----:B------:R-:W-:-:S06]  /*0900*/  @P5 IMAD.MOV.U32 R16, RZ, RZ, R19 ;  /* 0x000000ffff105224 */ /* 0x000fcc00078e0013 */
[----:B------:R-:W-:-:S04]  /*0910*/  @P0 MOV R16, R27 ;  /* 0x0000001b00100202 */ /* 0x000fc80000000f00 */
[----:B------:R-:W-:-:S07]  /*0920*/  SHF.L.W.U32.HI R15, R16, R14, R15 ;  /* 0x0000000e100f7219 */ /* 0x000fce0000010e0f */
.L_x_8:
[----:B------:R-:W-:Y:S05]  /*0930*/  BSYNC.RECONVERGENT B1 ;  /* 0x0000000000017941 */ /* 0x000fea0003800200 */
.L_x_7:
[C---:B------:R-:W-:Y:S01]  /*0940*/  SHF.L.W.U32.HI R27, R15.reuse, 0x2, R25 ;  /* 0x000000020f1b7819 */ /* 0x040fe20000010e19 */
[----:B------:R-:W-:Y:S01]  /*0950*/  IMAD.SHL.U32 R15, R15, 0x4, RZ ;  /* 0x000000040f0f7824 */ /* 0x000fe200078e00ff */
[----:B------:R-:W-:Y:S01]  /*0960*/  UMOV UR4, 0x54442d19 ;  /* 0x54442d1900047882 */ /* 0x000fe20000000000 */
[----:B------:R-:W-:Y:S01]  /*0970*/  UMOV UR5, 0x3bf921fb ;  /* 0x3bf921fb00057882 */ /* 0x000fe20000000000 */
[----:B------:R-:W-:Y:S02]  /*0980*/  SHF.R.S32.HI R16, RZ, 0x1f, R27 ;  /* 0x0000001fff107819 */ /* 0x000fe4000001141b */
[----:B------:R-:W-:Y:S02]  /*0990*/  ISETP.GE.AND P0, PT, R2, RZ, PT ;  /* 0x000000ff0200720c */ /* 0x000fe40003f06270 */
[C---:B------:R-:W-:Y:S02]  /*09a0*/  LOP3.LUT R14, R16.reuse, R15, RZ, 0x3c, !PT ;  /* 0x0000000f100e7212 */ /* 0x040fe400078e3cff */
[----:B------:R-:W-:-:S02]  /*09b0*/  LOP3.LUT R15, R16, R27, RZ, 0x3c, !PT ;  /* 0x0000001b100f7212 */ /* 0x000fc400078e3cff */
[----:B------:R-:W-:Y:S02]  /*09c0*/  SHF.R.U32.HI R26, RZ, 0x1e, R25 ;  /* 0x0000001eff1a7819 */ /* 0x000fe40000011619 */
[C---:B------:R-:W-:Y:S02]  /*09d0*/  LOP3.LUT R25, R27.reuse, R2, RZ, 0x3c, !PT ;  /* 0x000000021b197212 */ /* 0x040fe400078e3cff */
[----:B------:R-:W0:Y:S01]  /*09e0*/  I2F.F64.S64 R14, R14 ;  /* 0x0000000e000e7312 */ /* 0x000e220000301c00 */
[----:B------:R-:W-:Y:S02]  /*09f0*/  LEA.HI R27, R27, R26, RZ, 0x1 ;  /* 0x0000001a1b1b7211 */ /* 0x000fe400078f08ff */
[----:B------:R-:W-:-:S03]  /*0a00*/  ISETP.GE.AND P1, PT, R25, RZ, PT ;  /* 0x000000ff1900720c */ /* 0x000fc60003f26270 */
[----:B------:R-:W-:-:S04]  /*0a10*/  IMAD.MOV R25, RZ, RZ, -R27 ;  /* 0x000000ffff197224 */ /* 0x000fc800078e0a1b */
[----:B------:R-:W-:Y:S01]  /*0a20*/  @!P0 IMAD.MOV.U32 R27, RZ, RZ, R25 ;  /* 0x000000ffff1b8224 */ /* 0x000fe200078e0019 */
[----:B0-----:R-:W-:-:S10]  /*0a30*/  DMUL R16, R14, UR4 ;  /* 0x000000040e107c28 */ /* 0x001fd40008000000 */
[----:B------:R-:W0:Y:S02]  /*0a40*/  F2F.F32.F64 R16, R16 ;  /* 0x0000001000107310 */ /* 0x000e240000301000 */
[----:B0-----:R-:W-:-:S07]  /*0a50*/  FSEL R15, -R16, R16, !P1 ;  /* 0x00000010100f7208 */ /* 0x001fce0004800100 */
.L_x_5:
[----:B------:R-:W-:Y:S05]  /*0a60*/  BSYNC.RECONVERGENT B0 ;  /* 0x0000000000007941 */ /* 0x000fea0003800200 */
.L_x_4:
[----:B------:R-:W-:Y:S01]  /*0a70*/  LOP3.LUT R16, R27, 0x1, RZ, 0xc0, !PT ;  /* 0x000000011b107812 */ /* 0x000fe200078ec0ff */
[----:B------:R-:W-:Y:S02]  /*0a80*/  IMAD.MOV.U32 R26, RZ, RZ, 0x37cbac00 ;  /* 0x37cbac00ff1a7424 */ /* 0x000fe400078e00ff */
[----:B------:R-:W-:Y:S01]  /*0a90*/  FMUL R14, R15, R15 ;  /* 0x0000000f0f0e7220 */ /* 0x000fe20000400000 */
[----:B------:R-:W-:Y:S01]  /*0aa0*/  IMAD.MOV.U32 R25, RZ, RZ, 0x3c0885e4 ;  /* 0x3c0885e4ff197424 */ /* 0x000fe200078e00ff */
[----:B------:R-:W-:Y:S01]  /*0ab0*/  ISETP.NE.U32.AND P0, PT, R16, 0x1, PT ;  /* 0x000000011000780c */ /* 0x000fe20003f05070 */
[----:B------:R-:W-:Y:S01]  /*0ac0*/  BSSY.RECONVERGENT B0, `(.L_x_9) ;  /* 0x000006e000007945 */ /* 0x000fe20003800200 */
[----:B------:R-:W-:Y:S01]  /*0ad0*/  FFMA R16, R14, R26, -0.0013887860113754868507 ;  /* 0xbab607ed0e107423 */ /* 0x000fe2000000001a */
[----:B------:R-:W-:Y:S02]  /*0ae0*/  IADD3 R27, PT, PT, R27, 0x1, RZ ;  /* 0x000000011b1b7810 */ /* 0x000fe40007ffe0ff */
[----:B------:R-:W-:-:S02]  /*0af0*/  FSEL R25, R25, 0.041666727513074874878, !P0 ;  /* 0x3d2aaabb19197808 */ /* 0x000fc40004000000 */
[----:B------:R-:W-:Y:S01]  /*0b00*/  LOP3.LUT P1, RZ, R27, 0x2, RZ, 0xc0, !PT ;  /* 0x000000021bff7812 */ /* 0x000fe2000782c0ff */
[----:B------:R-:W-:Y:S01]  /*0b10*/  IMAD.MOV.U32 R27, RZ, RZ, 0x3e2aaaa8 ;  /* 0x3e2aaaa8ff1b7424 */ /* 0x000fe200078e00ff */
[----:B------:R-:W-:Y:S02]  /*0b20*/  FSEL R17, R16, -0.00019574658654164522886, P0 ;  /* 0xb94d415310117808 */ /* 0x000fe40000000000 */
[----:B------:R-:W-:Y:S02]  /*0b30*/  FSETP.GE.AND P2, PT, |R2|, 105615, PT ;  /* 0x47ce47800200780b */ /* 0x000fe40003f46200 */
[----:B------:R-:W-:Y:S01]  /*0b40*/  FSEL R27, -R27, -0.4999999701976776123, !P0 ;  /* 0xbeffffff1b1b7808 */ /* 0x000fe20004000100 */
[----:B------:R-:W-:Y:S01]  /*0b50*/  FFMA R17, R14, R17, R25 ;  /* 0x000000110e117223 */ /* 0x000fe20000000019 */
[----:B------:R-:W-:-:S03]  /*0b60*/  FSEL R25, R15, 1, !P0 ;  /* 0x3f8000000f197808 */ /* 0x000fc60004000000 */
[C---:B------:R-:W-:Y:S02]  /*0b70*/  FFMA R17, R14.reuse, R17, R27 ;  /* 0x000000110e117223 */ /* 0x040fe4000000001b */
[----:B------:R-:W-:-:S04]  /*0b80*/  FFMA R14, R14, R25, RZ ;  /* 0x000000190e0e7223 */ /* 0x000fc800000000ff */
[----:B------:R-:W-:-:S04]  /*0b90*/  FFMA R25, R14, R17, R25 ;  /* 0x000000110e197223 */ /* 0x000fc80000000019 */
[----:B------:R-:W-:Y:S01]  /*0ba0*/  @P1 FADD R25, RZ, -R25 ;  /* 0x80000019ff191221 */ /* 0x000fe20000000000 */
[----:B------:R-:W-:Y:S06]  /*0bb0*/  @!P2 BRA `(.L_x_10) ;  /* 0x000000040078a947 */ /* 0x000fec0003800000 */
[----:B------:R-:W-:-:S13]  /*0bc0*/  FSETP.NEU.AND P0, PT, |R2|, +INF , PT ;  /* 0x7f8000000200780b */ /* 0x000fda0003f0d200 */
[----:B------:R-:W-:Y:S01]  /*0bd0*/  @!P0 FMUL R13, RZ, R2 ;  /* 0x00000002ff0d8220 */ /* 0x000fe20000400000 */
[----:B------:R-:W-:Y:S01]  /*0be0*/  @!P0 IMAD.MOV.U32 R18, RZ, RZ, RZ ;  /* 0x000000ffff128224 */ /* 0x000fe200078e00ff */
[----:B------:R-:W-:Y:S06]  /*0bf0*/  @!P0 BRA `(.L_x_10) ;  /* 0x0000000400688947 */ /* 0x000fec0003800000 */
[----:B------:R-:W-:Y:S01]  /*0c00*/  IMAD.SHL.U32 R14, R2, 0x100, RZ ;  /* 0x00000100020e7824 */ /* 0x000fe200078e00ff */
[----:B------:R-:W0:Y:S01]  /*0c10*/  LDCU.64 UR8, c[0x4][URZ] ;  /* 0x01000000ff0877ac */ /* 0x000e220008000a00 */
[----:B------:R-:W-:Y:S02]  /*0c20*/  IMAD.MOV.U32 R13, RZ, RZ, RZ ;  /* 0x000000ffff0d7224 */ /* 0x000fe400078e00ff */
[----:B------:R-:W-:Y:S01]  /*0c30*/  IMAD.MOV.U32 R18, RZ, RZ, RZ ;  /* 0x000000ffff127224 */ /* 0x000fe200078e00ff */
[----:B------:R-:W-:Y:S01]  /*0c40*/  LOP3.LUT R27, R14, 0x80000000, RZ, 0xfc, !PT ;  /* 0x800000000e1b7812 */ /* 0x000fe200078efcff */
[----:B------:R-:W-:Y:S01]  /*0c50*/  UMOV UR5, URZ ;  /* 0x000000ff00057c82 */ /* 0x000fe20008000000 */
[----:B------:R-:W-:-:S05]  /*0c60*/  UMOV UR4, URZ ;  /* 0x000000ff00047c82 */ /* 0x000fca0008000000 */
.L_x_11:
[----:B0-----:R-:W-:Y:S01]  /*0c70*/  MOV R14, UR8 ;  /* 0x00000008000e7c02 */ /* 0x001fe20008000f00 */
[----:B------:R-:W-:-:S05]  /*0c80*/  IMAD.U32 R15, RZ, RZ, UR9 ;  /* 0x00000009ff0f7e24 */ /* 0x000fca000f8e00ff */
[----:B------:R-:W2:Y:S01]  /*0c90*/  LDG.E.CONSTANT R14, desc[UR6][R14.64] ;  /* 0x000000060e0e7981 */ /* 0x000ea2000c1e9900 */
[----:B------:R-:W-:Y:S01]  /*0ca0*/  UIADD3 UR4, UPT, UPT, UR4, 0x1, URZ ;  /* 0x0000000104047890 */ /* 0x000fe2000fffe0ff */
[C---:B------:R-:W-:Y:S01]  /*0cb0*/  ISETP.EQ.AND P0, PT, R18.reuse, RZ, PT ;  /* 0x000000ff1200720c */ /* 0x040fe20003f02270 */
[----:B------:R-:W-:Y:S01]  /*0cc0*/  UIADD3 UR8, UP1, UPT, UR8, 0x4, URZ ;  /* 0x0000000408087890 */ /* 0x000fe2000ff3e0ff */
[C---:B------:R-:W-:Y:S01]  /*0cd0*/  ISETP.EQ.AND P1, PT, R18.reuse, 0x4, PT ;  /* 0x000000041200780c */ /* 0x040fe20003f22270 */
[----:B------:R-:W-:Y:S01]  /*0ce0*/  UISETP.NE.AND UP0, UPT, UR4, 0x6, UPT ;  /* 0x000000060400788c */ /* 0x000fe2000bf05270 */
[C---:B------:R-:W-:Y:S01]  /*0cf0*/  ISETP.EQ.AND P2, PT, R18.reuse, 0x8, PT ;  /* 0x000000081200780c */ /* 0x040fe20003f42270 */
[----:B------:R-:W-:Y:S01]  /*0d00*/  UIADD3.X UR9, UPT, UPT, URZ, UR9, URZ, UP1, !UPT ;  /* 0x00000009ff097290 */ /* 0x000fe20008ffe4ff */
[C---:B------:R-:W-:Y:S02]  /*0d10*/  ISETP.EQ.AND P3, PT, R18.reuse, 0xc, PT ;  /* 0x0000000c1200780c */ /* 0x040fe40003f62270 */
[----:B------:R-:W-:-:S02]  /*0d20*/  ISETP.EQ.AND P4, PT, R18, 0x10, PT ;  /* 0x000000101200780c */ /* 0x000fc40003f82270 */
[C---:B------:R-:W-:Y:S01]  /*0d30*/  ISETP.EQ.AND P5, PT, R18.reuse, 0x14, PT ;  /* 0x000000141200780c */ /* 0x040fe20003fa2270 */
[----:B------:R-:W-:Y:S02]  /*0d40*/  VIADD R18, R18, 0x4 ;  /* 0x0000000412127836 */ /* 0x000fe40000000000 */
[----:B--2---:R-:W-:-:S03]  /*0d50*/  IMAD.WIDE.U32 R16, R14, R27, RZ ;  /* 0x0000001b0e107225 */ /* 0x004fc600078e00ff */
[----:B------:R-:W-:-:S04]  /*0d60*/  IADD3 R16, P6, PT, R16, R13, RZ ;  /* 0x0000000d10107210 */ /* 0x000fc80007fde0ff */
[----:B------:R-:W-:Y:S01]  /*0d70*/  IADD3.X R13, PT, PT, R17, UR5, RZ, P6, !PT ;  /* 0x00000005110d7c10 */ /* 0x000fe2000b7fe4ff */
[--C-:B------:R-:W-:Y:S01]  /*0d80*/  @P0 IMAD.MOV.U32 R20, RZ, RZ, R16.reuse ;  /* 0x000000ffff140224 */ /* 0x100fe200078e0010 */
[----:B------:R-:W-:Y:S01]  /*0d90*/  @P4 MOV R24, R16 ;  /* 0x0000001000184202 */ /* 0x000fe20000000f00 */
[--C-:B------:R-:W-:Y:S02]  /*0da0*/  @P1 IMAD.MOV.U32 R21, RZ, RZ, R16.reuse ;  /* 0x000000ffff151224 */ /* 0x100fe400078e0010 */
[--C-:B------:R-:W-:Y:S02]  /*0db0*/  @P2 IMAD.MOV.U32 R22, RZ, RZ, R16.reuse ;  /* 0x000000ffff162224 */ /* 0x100fe400078e0010 */
[--C-:B------:R-:W-:Y:S02]  /*0dc0*/  @P3 IMAD.MOV.U32 R23, RZ, RZ, R16.reuse ;  /* 0x000000ffff173224 */ /* 0x100fe400078e0010 */
        /* <DEDUP_REMOVED lines=14> */
[----:B------:R-:W-:-:S03]  /*0eb0*/  ISETP.EQ.AND P5, PT, R16, RZ, PT ;  /* 0x000000ff1000720c */ /* 0x000fc60003fa2270 */
[----:B------:R-:W-:Y:S01]  /*0ec0*/  @P3 IMAD.MOV.U32 R18, RZ, RZ, R20 ;  /* 0x000000ffff123224 */ /* 0x000fe200078e0014 */
[C---:B------:R-:W-:Y:S01]  /*0ed0*/  ISETP.EQ.AND P3, PT, R16.reuse, -0x4, PT ;  /* 0xfffffffc1000780c */ /* 0x040fe20003f62270 */
[--C-:B------:R-:W-:Y:S01]  /*0ee0*/  @P4 IMAD.MOV.U32 R18, RZ, RZ, R21.reuse ;  /* 0x000000ffff124224 */ /* 0x100fe200078e0015 */
[----:B------:R-:W-:Y:S01]  /*0ef0*/  @P4 MOV R15, R20 ;  /* 0x00000014000f4202 */ /* 0x000fe20000000f00 */
[----:B------:R-:W-:Y:S01]  /*0f00*/  @P2 IMAD.MOV.U32 R15, RZ, RZ, R21 ;  /* 0x000000ffff0f2224 */ /* 0x000fe200078e0015 */
[----:B------:R-:W-:Y:S01]  /*0f10*/  ISETP.EQ.AND P4, PT, R16, 0x4, PT ;  /* 0x000000041000780c */ /* 0x000fe20003f82270 */
[--C-:B------:R-:W-:Y:S01]  /*0f20*/  @P2 IMAD.MOV.U32 R18, RZ, RZ, R22.reuse ;  /* 0x000000ffff122224 */ /* 0x100fe200078e0016 */
[----:B------:R-:W-:Y:S01]  /*0f30*/  @P1 MOV R18, R23 ;  /* 0x0000001700121202 */ /* 0x000fe20000000f00 */
[----:B------:R-:W-:Y:S02]  /*0f40*/  @P1 IMAD.MOV.U32 R15, RZ, RZ, R22 ;  /* 0x000000ffff0f1224 */ /* 0x000fe400078e0016 */
[----:B------:R-:W-:-:S02]  /*0f50*/  @P0 IMAD.MOV.U32 R15, RZ, RZ, R23 ;  /* 0x000000ffff0f0224 */ /* 0x000fc400078e0017 */
[--C-:B------:R-:W-:Y:S02]  /*0f60*/  @P0 IMAD.MOV.U32 R18, RZ, RZ, R24.reuse ;  /* 0x000000ffff120224 */ /* 0x100fe400078e0018 */
[----:B------:R-:W-:Y:S01]  /*0f70*/  @P3 IMAD.MOV.U32 R15, RZ, RZ, R24 ;  /* 0x000000ffff0f3224 */ /* 0x000fe200078e0018 */
[----:B------:R-:W-:Y:S01]  /*0f80*/  @P5 MOV R15, R19 ;  /* 0x00000013000f5202 */ /* 0x000fe20000000f00 */
[----:B------:R-:W-:Y:S02]  /*0f90*/  @P3 IMAD.MOV.U32 R18, RZ, RZ, R19 ;  /* 0x000000ffff123224 */ /* 0x000fe400078e0013 */
[--C-:B------:R-:W-:Y:S02]  /*0fa0*/  @P5 IMAD.MOV.U32 R18, RZ, RZ, R13.reuse ;  /* 0x000000ffff125224 */ /* 0x100fe400078e000d */
[----:B------:R-:W-:Y:S01]  /*0fb0*/  @P4 IMAD.MOV.U32 R15, RZ, RZ, R13 ;  /* 0x000000ffff0f4224 */ /* 0x000fe200078e000d */
[----:B------:R-:W-:Y:S06]  /*0fc0*/  @!P6 BRA `(.L_x_13) ;  /* 0x000000000028e947 */ /* 0x000fec0003800000 */
[----:B------:R-:W-:Y:S01]  /*0fd0*/  @P1 IMAD.MOV.U32 R20, RZ, RZ, R21 ;  /* 0x000000ffff141224 */ /* 0x000fe200078e0015 */
[----:B------:R-:W-:Y:S01]  /*0fe0*/  LOP3.LUT R14, R14, 0x1f, RZ, 0xc0, !PT ;  /* 0x0000001f0e0e7812 */ /* 0x000fe200078ec0ff */
[----:B------:R-:W-:Y:S01]  /*0ff0*/  @P0 IMAD.MOV.U32 R20, RZ, RZ, R22 ;  /* 0x000000ffff140224 */ /* 0x000fe200078e0016 */
[----:B------:R-:W-:Y:S02]  /*1000*/  ISETP.EQ.AND P0, PT, R16, 0x8, PT ;  /* 0x000000081000780c */ /* 0x000fe40003f02270 */
[----:B------:R-:W-:Y:S01]  /*1010*/  @P3 MOV R20, R23 ;  /* 0x0000001700143202 */ /* 0x000fe20000000f00 */
[----:B------:R-:W-:Y:S01]  /*1020*/  @P5 IMAD.MOV.U32 R20, RZ, RZ, R24 ;  /* 0x000000ffff145224 */ /* 0x000fe200078e0018 */
[----:B------:R-:W-:Y:S01]  /*1030*/  SHF.L.W.U32.HI R18, R15, R14, R18 ;  /* 0x0000000e0f127219 */ /* 0x000fe20000010e12 */
[----:B------:R-:W-:-:S08]  /*1040*/  @P4 IMAD.MOV.U32 R20, RZ, RZ, R19 ;  /* 0x000000ffff144224 */ /* 0x000fd000078e0013 */
[----:B------:R-:W-:-:S05]  /*1050*/  @P0 IMAD.MOV.U32 R20, RZ, RZ, R13 ;  /* 0x000000ffff140224 */ /* 0x000fca00078e000d */
[----:B------:R-:W-:-:S07]  /*1060*/  SHF.L.W.U32.HI R15, R20, R14, R15 ;  /* 0x0000000e140f7219 */ /* 0x000fce0000010e0f */
.L_x_13:
[----:B------:R-:W-:Y:S05]  /*1070*/  BSYNC.RECONVERGENT B1 ;  /* 0x0000000000017941 */ /* 0x000fea0003800200 */
.L_x_12:
        /* <DEDUP_REMOVED lines=12> */
[----:B------:R-:W-:Y:S02]  /*1140*/  ISETP.GE.AND P0, PT, R2, RZ, PT ;  /* 0x000000ff0200720c */ /* 0x000fe40003f06270 */
[----:B------:R-:W-:-:S05]  /*1150*/  IADD3 R2, PT, PT, -R18, RZ, RZ ;  /* 0x000000ff12027210 */ /* 0x000fca0007ffe1ff */
[----:B------:R-:W-:Y:S01]  /*1160*/  @!P1 IMAD.MOV.U32 R18, RZ, RZ, R2 ;  /* 0x000000ffff129224 */ /* 0x000fe200078e0002 */
[----:B0-----:R-:W-:-:S10]  /*1170*/  DMUL R16, R14, UR4 ;  /* 0x000000040e107c28 */ /* 0x001fd40008000000 */
[----:B------:R-:W0:Y:S02]  /*1180*/  F2F.F32.F64 R16, R16 ;  /* 0x0000001000107310 */ /* 0x000e240000301000 */
[----:B0-----:R-:W-:-:S07]  /*1190*/  FSEL R13, -R16, R16, !P0 ;  /* 0x00000010100d7208 */ /* 0x001fce0004000100 */
.L_x_10:
[----:B------:R-:W-:Y:S05]  /*11a0*/  BSYNC.RECONVERGENT B0 ;  /* 0x0000000000007941 */ /* 0x000fea0003800200 */
.L_x_9:
[----:B------:R-:W-:Y:S01]  /*11b0*/  FMUL R2, R13, R13 ;  /* 0x0000000d0d027220 */ /* 0x000fe20000400000 */
[C---:B------:R-:W-:Y:S01]  /*11c0*/  LOP3.LUT R14, R18.reuse, 0x1, RZ, 0xc0, !PT ;  /* 0x00000001120e7812 */ /* 0x040fe200078ec0ff */
[----:B------:R-:W-:Y:S01]  /*11d0*/  IMAD.MOV.U32 R19, RZ, RZ, 0x3d2aaabb ;  /* 0x3d2aaabbff137424 */ /* 0x000fe200078e00ff */
[----:B------:R-:W-:Y:S01]  /*11e0*/  LOP3.LUT P1, RZ, R18, 0x2, RZ, 0xc0, !PT ;  /* 0x0000000212ff7812 */ /* 0x000fe2000782c0ff */
[----:B------:R-:W-:Y:S01]  /*11f0*/  FFMA R26, R2, R26, -0.0013887860113754868507 ;  /* 0xbab607ed021a7423 */ /* 0x000fe2000000001a */
[----:B------:R-:W-:Y:S01]  /*1200*/  ISETP.NE.U32.AND P0, PT, R14, 0x1, PT ;  /* 0x000000010e00780c */ /* 0x000fe20003f05070 */
[----:B------:R-:W-:Y:S01]  /*1210*/  IMAD.MOV.U32 R16, RZ, RZ, 0x3effffff ;  /* 0x3effffffff107424 */ /* 0x000fe200078e00ff */
[----:B------:R-:W0:Y:S01]  /*1220*/  LDC.64 R14, c[0x0][0x3a8] ;  /* 0x0000ea00ff0e7b82 */ /* 0x000e220000000a00 */
[----:B------:R-:W-:Y:S01]  /*1230*/  UIADD3 UR4, UPT, UPT, UR10, 0x2, URZ ;  /* 0x000000020a047890 */ /* 0x000fe2000fffe0ff */
[----:B------:R-:W-:Y:S01]  /*1240*/  FSEL R17, R26, -0.00019574658654164522886, !P0 ;  /* 0xb94d41531a117808 */ /* 0x000fe20004000000 */
[----:B-----5:R-:W-:Y:S01]  /*1250*/  FADD R4, R4, -R11 ;  /* 0x8000000b04047221 */ /* 0x020fe20000000000 */
[----:B------:R-:W-:Y:S01]  /*1260*/  FSEL R19, R19, 0.0083327032625675201416, !P0 ;  /* 0x3c0885e413137808 */ /* 0x000fe20004000000 */
[----:B------:R-:W-:Y:S01]  /*1270*/  FADD R3, R3, -R10 ;  /* 0x8000000a03037221 */ /* 0x000fe20000000000 */
[----:B------:R-:W-:Y:S01]  /*1280*/  FSEL R16, -R16, -0.16666662693023681641, !P0 ;  /* 0xbe2aaaa810107808 */ /* 0x000fe20004000100 */
[----:B------:R-:W-:Y:S01]  /*1290*/  FADD R11, R5, -R12 ;  /* 0x8000000c050b7221 */ /* 0x000fe20000000000 */
[----:B------:R-:W-:Y:S01]  /*12a0*/  FSEL R13, R13, 1, P0 ;  /* 0x3f8000000d0d7808 */ /* 0x000fe20000000000 */
[----:B------:R-:W-:-:S04]  /*12b0*/  FFMA R17, R2, R17, R19 ;  /* 0x0000001102117223 */ /* 0x000fc80000000013 */
[C---:B------:R-:W-:Y:S01]  /*12c0*/  FFMA R16, R2.reuse, R17, R16 ;  /* 0x0000001102107223 */ /* 0x040fe20000000010 */
[----:B------:R-:W-:-:S04]  /*12d0*/  FFMA R2, R2, R13, RZ ;  /* 0x0000000d02027223 */ /* 0x000fc800000000ff */
[----:B------:R-:W-:Y:S01]  /*12e0*/  FFMA R2, R2, R16, R13 ;  /* 0x0000001002027223 */ /* 0x000fe2000000000d */
[----:B------:R-:W-:-:S03]  /*12f0*/  IMAD R13, R0, UR4, RZ ;  /* 0x00000004000d7c24 */ /* 0x000fc6000f8e02ff */
[----:B------:R-:W-:Y:S01]  /*1300*/  @P1 FADD R2, RZ, -R2 ;  /* 0x80000002ff021221 */ /* 0x000fe20000000000 */
[----:B0-----:R-:W-:-:S04]  /*1310*/  IMAD.WIDE R14, R13, 0x4, R14 ;  /* 0x000000040d0e7825 */ /* 0x001fc800078e020e */
[C---:B------:R-:W-:Y:S01]  /*1320*/  FMUL R0, R2.reuse, R4 ;  /* 0x0000000402007220 */ /* 0x040fe20000400000 */
[-C--:B------:R-:W-:Y:S01]  /*1330*/  FMUL R5, R2, R3.reuse ;  /* 0x0000000302057220 */ /* 0x080fe20000400000 */
[-C--:B------:R-:W-:Y:S01]  /*1340*/  FMUL R13, R7, R2.reuse ;  /* 0x00000002070d7220 */ /* 0x080fe20000400000 */
[C---:B------:R-:W-:Y:S01]  /*1350*/  FMUL R2, R6.reuse, R2 ;  /* 0x0000000206027220 */ /* 0x040fe20000400000 */
[C---:B------:R-:W-:Y:S01]  /*1360*/  FFMA R3, R25.reuse, R3, -R0 ;  /* 0x0000000319037223 */ /* 0x040fe20000000800 */
[----:B------:R-:W-:Y:S01]  /*1370*/  FFMA R5, R25, R4, R5 ;  /* 0x0000000419057223 */ /* 0x000fe20000000005 */
[-C--:B------:R-:W-:Y:S01]  /*1380*/  FFMA R13, R6, R25.reuse, -R13 ;  /* 0x00000019060d7223 */ /* 0x080fe2000000080d */
[----:B------:R-:W-:Y:S01]  /*1390*/  FFMA R7, R7, R25, R2 ;  /* 0x0000001907077223 */ /* 0x000fe20000000002 */
[----:B------:R-:W-:Y:S04]  /*13a0*/  STG.E desc[UR6][R14.64+0x8], R11 ;  /* 0x0000080b0e007986 */ /* 0x000fe8000c101906 */
[----:B------:R-:W-:Y:S04]  /*13b0*/  STG.E desc[UR6][R14.64+0x14], R8 ;  /* 0x000014080e007986 */ /* 0x000fe8000c101906 */
[----:B------:R-:W-:Y:S04]  /*13c0*/  STG.E desc[UR6][R14.64+0x18], R9 ;  /* 0x000018090e007986 */ /* 0x000fe8000c101906 */
[----:B------:R-:W-:Y:S04]  /*13d0*/  STG.E desc[UR6][R14.64], R3 ;  /* 0x000000030e007986 */ /* 0x000fe8000c101906 */
[----:B------:R-:W-:Y:S04]  /*13e0*/  STG.E desc[UR6][R14.64+0x4], R5 ;  /* 0x000004050e007986 */ /* 0x000fe8000c101906 */
[----:B------:R-:W-:Y:S04]  /*13f0*/  STG.E desc[UR6][R14.64+0xc], R13 ;  /* 0x00000c0d0e007986 */ /* 0x000fe8000c101906 */
[----:B------:R-:W-:Y:S01]  /*1400*/  STG.E desc[UR6][R14.64+0x10], R7 ;  /* 0x000010070e007986 */ /* 0x000fe2000c101906 */
[----:B------:R-:W-:Y:S05]  /*1410*/  EXIT ;  /* 0x000000000000794d */ /* 0x000fea0003800000 */
.L_x_14:
        /* <DEDUP_REMOVED lines=14> */
.L_x_16:


//--------------------- .nv.global.init           --------------------------
	.section	.nv.global.init,"aw",@progbits
	.align	4
.nv.global.init:
	.type		__cudart_i2opi_f,@object
	.size		__cudart_i2opi_f,(.L_0 - __cudart_i2opi_f)
__cudart_i2opi_f:
        /*0000*/ 	.byte	0x41, 0x90, 0x43, 0x3c, 0x99, 0x95, 0x62, 0xdb, 0xc0, 0xdd, 0x34, 0xf5, 0xd1, 0x57, 0x27, 0xfc
        /*0010*/ 	.byte	0x29, 0x15, 0x44, 0x4e, 0x6e, 0x83, 0xf9, 0xa2
.L_0:


//--------------------- .nv.shared.reserved.0     --------------------------
	.section	.nv.shared.reserved.0,"aw",@nobits
	.weak		__nv_reservedSMEM_offset_0_alias
	.size		__nv_reservedSMEM_offset_0_alias, 0, 64
	.other		__nv_reservedSMEM_offset_0_alias,@"STO_CUDA_RESERVED_SHARED STV_DEFAULT"
__nv_reservedSMEM_offset_0_alias:
	.zero		0
	.zero		64


//--------------------- .nv.constant0._Z25setPreviousPositionKerneliiiiPKbPf --------------------------
	.section	.nv.constant0._Z25setPreviousPositionKerneliiiiPKbPf,"a",@progbits
	.sectionflags	@""
	.align	4
.nv.constant0._Z25setPreviousPositionKerneliiiiPKbPf:
	.zero		928


//--------------------- .nv.constant0._Z23transformPolylineKerneliiiPKfiiS0_PfPb --------------------------
	.section	.nv.constant0._Z23transformPolylineKerneliiiPKfiiS0_PfPb,"a",@progbits
	.sectionflags	@""
	.align	4
.nv.constant0._Z23transformPolylineKerneliiiPKfiiS0_PfPb:
	.zero		952


//--------------------- SYMBOLS --------------------------

	.type		.nv.reservedSmem.offset0,@object
	.size		.nv.reservedSmem.offset0,0x4
